//
// Generated by NVIDIA NVVM Compiler
//
// Compiler Build ID: CL-36424714
// Cuda compilation tools, release 13.0, V13.0.88
// Based on NVVM 20.0.0
//

.version 9.0
.target sm_100
.address_size 64

	// .globl	_Z13FEV2TP_kernelPfS_dd
.func  (.param .align 16 .b8 func_retval0[16]) __internal_trig_reduction_slowpathd
(
	.param .b64 __internal_trig_reduction_slowpathd_param_0
)
;
.func  (.param .b64 func_retval0) __internal_accurate_pow
(
	.param .b64 __internal_accurate_pow_param_0
)
;
.global .align 8 .b8 __cudart_i2opi_d[144] = {8, 93, 141, 31, 177, 95, 251, 107, 234, 146, 82, 138, 247, 57, 7, 61, 123, 241, 229, 235, 199, 186, 39, 117, 45, 234, 95, 158, 102, 63, 70, 79, 183, 9, 203, 39, 207, 126, 54, 109, 31, 109, 10, 90, 139, 17, 47, 239, 15, 152, 5, 222, 255, 151, 248, 31, 59, 40, 249, 189, 139, 95, 132, 156, 244, 57, 83, 131, 57, 214, 145, 57, 65, 126, 95, 180, 38, 112, 156, 233, 132, 68, 187, 46, 245, 53, 130, 232, 62, 167, 41, 177, 28, 235, 29, 254, 28, 146, 209, 9, 234, 46, 73, 6, 224, 210, 77, 66, 58, 110, 36, 183, 97, 197, 187, 222, 171, 99, 81, 254, 65, 144, 67, 60, 153, 149, 98, 219, 192, 221, 52, 245, 209, 87, 39, 252, 41, 21, 68, 78, 110, 131, 249, 162};
.global .align 16 .b8 __cudart_sin_cos_coeffs[128] = {70, 210, 176, 44, 241, 229, 90, 190, 146, 227, 172, 105, 227, 29, 199, 62, 161, 98, 219, 25, 160, 1, 42, 191, 24, 8, 17, 17, 17, 17, 129, 63, 84, 85, 85, 85, 85, 85, 197, 191, 0, 0, 0, 0, 0, 0, 0, 0, 0, 0, 0, 0, 0, 0, 0, 0, 100, 129, 253, 32, 131, 255, 168, 189, 40, 133, 239, 193, 167, 238, 33, 62, 217, 230, 6, 142, 79, 126, 146, 190, 233, 188, 221, 25, 160, 1, 250, 62, 71, 93, 193, 22, 108, 193, 86, 191, 81, 85, 85, 85, 85, 85, 165, 63, 0, 0, 0, 0, 0, 0, 224, 191, 0, 0, 0, 0, 0, 0, 240, 63};

.visible .entry _Z13FEV2TP_kernelPfS_dd(
	.param .u64 .ptr .align 1 _Z13FEV2TP_kernelPfS_dd_param_0,
	.param .u64 .ptr .align 1 _Z13FEV2TP_kernelPfS_dd_param_1,
	.param .f64 _Z13FEV2TP_kernelPfS_dd_param_2,
	.param .f64 _Z13FEV2TP_kernelPfS_dd_param_3
)
{
	.reg .pred 	%p<45>;
	.reg .b32 	%r<56>;
	.reg .b32 	%f<13>;
	.reg .b64 	%rd<21>;
	.reg .b64 	%fd<219>;

	ld.param.u64 	%rd1, [_Z13FEV2TP_kernelPfS_dd_param_0];
	ld.param.u64 	%rd2, [_Z13FEV2TP_kernelPfS_dd_param_1];
	ld.param.f64 	%fd46, [_Z13FEV2TP_kernelPfS_dd_param_2];
	ld.param.f64 	%fd47, [_Z13FEV2TP_kernelPfS_dd_param_3];
	mov.u32 	%r1, %ctaid.x;
	mov.u32 	%r2, %tid.x;
	add.s32 	%r3, %r2, -352;
	cvt.rn.f32.s32 	%f1, %r3;
	cvt.f64.f32 	%fd1, %f1;
	cvt.rn.f32.u32 	%f2, %r1;
	add.f32 	%f3, %f2, 0fC3000000;
	cvt.f64.f32 	%fd2, %f3;
	abs.f64 	%fd3, %fd1;
	setp.leu.f64 	%p1, %fd3, 0d40830D7469764AE9;
	setp.gt.f64 	%p2, %fd3, 0d40830D7469764AE9;
	selp.f64 	%fd48, %fd3, 0d40830D7469764AE9, %p2;
	selp.f64 	%fd49, 0d40830D7469764AE9, %fd3, %p2;
	div.rn.f64 	%fd50, %fd49, %fd48;
	mul.f64 	%fd51, %fd50, %fd50;
	fma.rn.f64 	%fd52, %fd51, 0dBEF53E1D2A25FF7E, 0d3F2D3B63DBB65B49;
	fma.rn.f64 	%fd53, %fd52, %fd51, 0dBF5312788DDE082E;
	fma.rn.f64 	%fd54, %fd53, %fd51, 0d3F6F9690C8249315;
	fma.rn.f64 	%fd55, %fd54, %fd51, 0dBF82CF5AABC7CF0D;
	fma.rn.f64 	%fd56, %fd55, %fd51, 0d3F9162B0B2A3BFDE;
	fma.rn.f64 	%fd57, %fd56, %fd51, 0dBF9A7256FEB6FC6B;
	fma.rn.f64 	%fd58, %fd57, %fd51, 0d3FA171560CE4A489;
	fma.rn.f64 	%fd59, %fd58, %fd51, 0dBFA4F44D841450E4;
	fma.rn.f64 	%fd60, %fd59, %fd51, 0d3FA7EE3D3F36BB95;
	fma.rn.f64 	%fd61, %fd60, %fd51, 0dBFAAD32AE04A9FD1;
	fma.rn.f64 	%fd62, %fd61, %fd51, 0d3FAE17813D66954F;
	fma.rn.f64 	%fd63, %fd62, %fd51, 0dBFB11089CA9A5BCD;
	fma.rn.f64 	%fd64, %fd63, %fd51, 0d3FB3B12B2DB51738;
	fma.rn.f64 	%fd65, %fd64, %fd51, 0dBFB745D022F8DC5C;
	fma.rn.f64 	%fd66, %fd65, %fd51, 0d3FBC71C709DFE927;
	fma.rn.f64 	%fd67, %fd66, %fd51, 0dBFC2492491FA1744;
	fma.rn.f64 	%fd68, %fd67, %fd51, 0d3FC99999999840D2;
	fma.rn.f64 	%fd69, %fd68, %fd51, 0dBFD555555555544C;
	mul.f64 	%fd70, %fd51, %fd69;
	fma.rn.f64 	%fd4, %fd70, %fd50, %fd50;
	@%p1 bra 	$L__BB0_2;
	mov.f64 	%fd74, 0d40830D7469764AE9;
	{
	.reg .b32 %temp; 
	mov.b64 	{%temp, %r20}, %fd74;
	}
	setp.lt.s32 	%p4, %r20, 0;
	neg.f64 	%fd75, %fd4;
	selp.f64 	%fd76, %fd4, %fd75, %p4;
	add.f64 	%fd209, %fd76, 0d3FF921FB54442D18;
	bra.uni 	$L__BB0_3;
$L__BB0_2:
	mov.f64 	%fd71, 0d40830D7469764AE9;
	{
	.reg .b32 %temp; 
	mov.b64 	{%temp, %r19}, %fd71;
	}
	setp.lt.s32 	%p3, %r19, 0;
	mov.f64 	%fd72, 0d400921FB54442D18;
	sub.f64 	%fd73, %fd72, %fd4;
	selp.f64 	%fd209, %fd73, %fd4, %p3;
$L__BB0_3:
	mov.f64 	%fd77, 0d40830D7469764AE9;
	add.rn.f64 	%fd78, %fd77, %fd3;
	setp.eq.f64 	%p5, %fd3, 0d40830D7469764AE9;
	{
	.reg .b32 %temp; 
	mov.b64 	{%temp, %r4}, %fd77;
	}
	setp.lt.s32 	%p6, %r4, 0;
	selp.f64 	%fd79, 0d4002D97C7F3321D2, 0d3FE921FB54442D18, %p6;
	selp.f64 	%fd80, %fd79, %fd209, %p5;
	setp.nan.f64 	%p7, %fd78, %fd78;
	copysign.f64 	%fd81, %fd1, %fd80;
	selp.f64 	%fd82, %fd78, %fd81, %p7;
	add.f64 	%fd8, %fd46, %fd82;
	{
	.reg .b32 %temp; 
	mov.b64 	{%temp, %r5}, %fd1;
	}
	mov.f64 	%fd83, 0d4000000000000000;
	{
	.reg .b32 %temp; 
	mov.b64 	{%temp, %r21}, %fd83;
	}
	and.b32  	%r7, %r21, 2146435072;
	setp.eq.s32 	%p8, %r7, 1062207488;
	{ // callseq 0, 0
	.param .b64 param0;
	st.param.f64 	[param0], %fd3;
	.param .b64 retval0;
	call.uni (retval0), 
	__internal_accurate_pow, 
	(
	param0
	);
	ld.param.f64 	%fd84, [retval0];
	} // callseq 0
	setp.lt.s32 	%p9, %r5, 0;
	neg.f64 	%fd86, %fd84;
	selp.f64 	%fd87, %fd86, %fd84, %p8;
	selp.f64 	%fd210, %fd87, %fd84, %p9;
	setp.ne.s32 	%p10, %r3, 0;
	@%p10 bra 	$L__BB0_5;
	setp.eq.s32 	%p11, %r7, 1062207488;
	selp.b32 	%r22, %r5, 0, %p11;
	setp.lt.s32 	%p12, %r21, 0;
	or.b32  	%r23, %r22, 2146435072;
	selp.b32 	%r24, %r23, %r22, %p12;
	mov.b32 	%r25, 0;
	mov.b64 	%fd210, {%r25, %r24};
$L__BB0_5:
	setp.eq.s32 	%p13, %r7, 1062207488;
	setp.lt.s32 	%p14, %r4, 0;
	setp.eq.s32 	%p15, %r3, 1;
	selp.f64 	%fd88, 0d3FF0000000000000, %fd210, %p15;
	{ // callseq 1, 0
	.param .b64 param0;
	st.param.f64 	[param0], 0d40830D7469764AE9;
	.param .b64 retval0;
	call.uni (retval0), 
	__internal_accurate_pow, 
	(
	param0
	);
	ld.param.f64 	%fd89, [retval0];
	} // callseq 1
	neg.f64 	%fd91, %fd89;
	selp.f64 	%fd92, %fd91, %fd89, %p13;
	selp.f64 	%fd93, %fd92, %fd89, %p14;
	add.f64 	%fd94, %fd88, %fd93;
	sqrt.rn.f64 	%fd12, %fd94;
	abs.f64 	%fd13, %fd12;
	abs.f64 	%fd14, %fd2;
	setp.leu.f64 	%p16, %fd14, %fd13;
	setp.gt.f64 	%p17, %fd14, %fd13;
	selp.f64 	%fd15, %fd14, %fd13, %p17;
	selp.f64 	%fd95, %fd13, %fd14, %p17;
	div.rn.f64 	%fd96, %fd95, %fd15;
	mul.f64 	%fd97, %fd96, %fd96;
	fma.rn.f64 	%fd98, %fd97, 0dBEF53E1D2A25FF7E, 0d3F2D3B63DBB65B49;
	fma.rn.f64 	%fd99, %fd98, %fd97, 0dBF5312788DDE082E;
	fma.rn.f64 	%fd100, %fd99, %fd97, 0d3F6F9690C8249315;
	fma.rn.f64 	%fd101, %fd100, %fd97, 0dBF82CF5AABC7CF0D;
	fma.rn.f64 	%fd102, %fd101, %fd97, 0d3F9162B0B2A3BFDE;
	fma.rn.f64 	%fd103, %fd102, %fd97, 0dBF9A7256FEB6FC6B;
	fma.rn.f64 	%fd104, %fd103, %fd97, 0d3FA171560CE4A489;
	fma.rn.f64 	%fd105, %fd104, %fd97, 0dBFA4F44D841450E4;
	fma.rn.f64 	%fd106, %fd105, %fd97, 0d3FA7EE3D3F36BB95;
	fma.rn.f64 	%fd107, %fd106, %fd97, 0dBFAAD32AE04A9FD1;
	fma.rn.f64 	%fd108, %fd107, %fd97, 0d3FAE17813D66954F;
	fma.rn.f64 	%fd109, %fd108, %fd97, 0dBFB11089CA9A5BCD;
	fma.rn.f64 	%fd110, %fd109, %fd97, 0d3FB3B12B2DB51738;
	fma.rn.f64 	%fd111, %fd110, %fd97, 0dBFB745D022F8DC5C;
	fma.rn.f64 	%fd112, %fd111, %fd97, 0d3FBC71C709DFE927;
	fma.rn.f64 	%fd113, %fd112, %fd97, 0dBFC2492491FA1744;
	fma.rn.f64 	%fd114, %fd113, %fd97, 0d3FC99999999840D2;
	fma.rn.f64 	%fd115, %fd114, %fd97, 0dBFD555555555544C;
	mul.f64 	%fd116, %fd97, %fd115;
	fma.rn.f64 	%fd16, %fd116, %fd96, %fd96;
	@%p16 bra 	$L__BB0_7;
	{
	.reg .b32 %temp; 
	mov.b64 	{%temp, %r28}, %fd12;
	}
	setp.lt.s32 	%p19, %r28, 0;
	neg.f64 	%fd119, %fd16;
	selp.f64 	%fd120, %fd16, %fd119, %p19;
	add.f64 	%fd211, %fd120, 0d3FF921FB54442D18;
	bra.uni 	$L__BB0_8;
$L__BB0_7:
	{
	.reg .b32 %temp; 
	mov.b64 	{%temp, %r27}, %fd12;
	}
	setp.lt.s32 	%p18, %r27, 0;
	mov.f64 	%fd117, 0d400921FB54442D18;
	sub.f64 	%fd118, %fd117, %fd16;
	selp.f64 	%fd211, %fd118, %fd16, %p18;
$L__BB0_8:
	setp.neu.f64 	%p20, %fd15, 0d0000000000000000;
	@%p20 bra 	$L__BB0_10;
	{
	.reg .b32 %temp; 
	mov.b64 	{%temp, %r30}, %fd12;
	}
	setp.lt.s32 	%p23, %r30, 0;
	selp.f64 	%fd212, 0d400921FB54442D18, 0d0000000000000000, %p23;
	bra.uni 	$L__BB0_11;
$L__BB0_10:
	setp.eq.f64 	%p21, %fd13, %fd14;
	{
	.reg .b32 %temp; 
	mov.b64 	{%temp, %r29}, %fd12;
	}
	setp.lt.s32 	%p22, %r29, 0;
	selp.f64 	%fd121, 0d4002D97C7F3321D2, 0d3FE921FB54442D18, %p22;
	selp.f64 	%fd212, %fd121, %fd211, %p21;
$L__BB0_11:
	add.rn.f64 	%fd123, %fd13, %fd14;
	setp.nan.f64 	%p24, %fd123, %fd123;
	copysign.f64 	%fd124, %fd2, %fd212;
	selp.f64 	%fd125, %fd123, %fd124, %p24;
	add.f64 	%fd23, %fd47, %fd125;
	setp.ge.f64 	%p25, %fd8, 0d401921FB60000000;
	add.f64 	%fd126, %fd8, 0dC01921FB60000000;
	selp.f64 	%fd127, %fd126, %fd8, %p25;
	setp.lt.f64 	%p26, %fd127, 0d0000000000000000;
	add.f64 	%fd128, %fd127, 0d401921FB60000000;
	selp.f64 	%fd213, %fd128, %fd127, %p26;
	setp.ge.f64 	%p27, %fd213, 0d0000000000000000;
	setp.lt.f64 	%p28, %fd213, 0d3FF921FB60000000;
	and.pred  	%p29, %p27, %p28;
	mov.f64 	%fd214, 0d408E000000000000;
	@%p29 bra 	$L__BB0_13;
	setp.ge.f64 	%p30, %fd213, 0d4012D97C88000000;
	setp.lt.f64 	%p31, %fd213, 0d401921FB60000000;
	and.pred  	%p32, %p30, %p31;
	add.f64 	%fd129, %fd213, 0dC00921FB60000000;
	selp.f64 	%fd213, %fd213, %fd129, %p32;
	selp.f64 	%fd214, 0d408E000000000000, 0d40A6800000000000, %p32;
$L__BB0_13:
	abs.f64 	%fd29, %fd213;
	setp.neu.f64 	%p33, %fd29, 0d7FF0000000000000;
	@%p33 bra 	$L__BB0_15;
	mov.f64 	%fd135, 0d0000000000000000;
	mul.rn.f64 	%fd215, %fd213, %fd135;
	mov.b32 	%r52, 0;
	bra.uni 	$L__BB0_17;
$L__BB0_15:
	mul.f64 	%fd130, %fd213, 0d3FE45F306DC9C883;
	cvt.rni.s32.f64 	%r52, %fd130;
	cvt.rn.f64.s32 	%fd131, %r52;
	fma.rn.f64 	%fd132, %fd131, 0dBFF921FB54442D18, %fd213;
	fma.rn.f64 	%fd133, %fd131, 0dBC91A62633145C00, %fd132;
	fma.rn.f64 	%fd215, %fd131, 0dB97B839A252049C0, %fd133;
	setp.ltu.f64 	%p34, %fd29, 0d41E0000000000000;
	@%p34 bra 	$L__BB0_17;
	{ // callseq 2, 0
	.param .b64 param0;
	st.param.f64 	[param0], %fd213;
	.param .align 16 .b8 retval0[16];
	call.uni (retval0), 
	__internal_trig_reduction_slowpathd, 
	(
	param0
	);
	ld.param.f64 	%fd215, [retval0];
	ld.param.b32 	%r52, [retval0+8];
	} // callseq 2
$L__BB0_17:
	shl.b32 	%r33, %r52, 6;
	cvt.u64.u32 	%rd3, %r33;
	and.b64  	%rd4, %rd3, 64;
	mov.u64 	%rd5, __cudart_sin_cos_coeffs;
	add.s64 	%rd6, %rd5, %rd4;
	mul.rn.f64 	%fd136, %fd215, %fd215;
	and.b32  	%r34, %r52, 1;
	setp.eq.b32 	%p35, %r34, 1;
	selp.f64 	%fd137, 0dBDA8FF8320FD8164, 0d3DE5DB65F9785EBA, %p35;
	ld.global.nc.v2.f64 	{%fd138, %fd139}, [%rd6];
	fma.rn.f64 	%fd140, %fd137, %fd136, %fd138;
	fma.rn.f64 	%fd141, %fd140, %fd136, %fd139;
	ld.global.nc.v2.f64 	{%fd142, %fd143}, [%rd6+16];
	fma.rn.f64 	%fd144, %fd141, %fd136, %fd142;
	fma.rn.f64 	%fd145, %fd144, %fd136, %fd143;
	ld.global.nc.v2.f64 	{%fd146, %fd147}, [%rd6+32];
	fma.rn.f64 	%fd148, %fd145, %fd136, %fd146;
	fma.rn.f64 	%fd149, %fd148, %fd136, %fd147;
	fma.rn.f64 	%fd150, %fd149, %fd215, %fd215;
	fma.rn.f64 	%fd151, %fd149, %fd136, 0d3FF0000000000000;
	selp.f64 	%fd152, %fd151, %fd150, %p35;
	and.b32  	%r35, %r52, 2;
	setp.eq.s32 	%p36, %r35, 0;
	mov.f64 	%fd153, 0d0000000000000000;
	sub.f64 	%fd154, %fd153, %fd152;
	selp.f64 	%fd34, %fd152, %fd154, %p36;
	abs.f64 	%fd35, %fd23;
	setp.neu.f64 	%p37, %fd35, 0d7FF0000000000000;
	@%p37 bra 	$L__BB0_19;
	mov.f64 	%fd160, 0d0000000000000000;
	mul.rn.f64 	%fd217, %fd23, %fd160;
	mov.b32 	%r54, 1;
	bra.uni 	$L__BB0_22;
$L__BB0_19:
	mul.f64 	%fd155, %fd23, 0d3FE45F306DC9C883;
	cvt.rni.s32.f64 	%r53, %fd155;
	cvt.rn.f64.s32 	%fd156, %r53;
	fma.rn.f64 	%fd157, %fd156, 0dBFF921FB54442D18, %fd23;
	fma.rn.f64 	%fd158, %fd156, 0dBC91A62633145C00, %fd157;
	fma.rn.f64 	%fd217, %fd156, 0dB97B839A252049C0, %fd158;
	setp.ltu.f64 	%p38, %fd35, 0d41E0000000000000;
	@%p38 bra 	$L__BB0_21;
	{ // callseq 3, 0
	.param .b64 param0;
	st.param.f64 	[param0], %fd23;
	.param .align 16 .b8 retval0[16];
	call.uni (retval0), 
	__internal_trig_reduction_slowpathd, 
	(
	param0
	);
	ld.param.f64 	%fd217, [retval0];
	ld.param.b32 	%r53, [retval0+8];
	} // callseq 3
$L__BB0_21:
	add.s32 	%r54, %r53, 1;
$L__BB0_22:
	setp.neu.f64 	%p39, %fd35, 0d7FF0000000000000;
	shl.b32 	%r38, %r54, 6;
	cvt.u64.u32 	%rd7, %r38;
	and.b64  	%rd8, %rd7, 64;
	add.s64 	%rd10, %rd5, %rd8;
	mul.rn.f64 	%fd161, %fd217, %fd217;
	and.b32  	%r39, %r54, 1;
	setp.eq.b32 	%p40, %r39, 1;
	selp.f64 	%fd162, 0dBDA8FF8320FD8164, 0d3DE5DB65F9785EBA, %p40;
	ld.global.nc.v2.f64 	{%fd163, %fd164}, [%rd10];
	fma.rn.f64 	%fd165, %fd162, %fd161, %fd163;
	fma.rn.f64 	%fd166, %fd165, %fd161, %fd164;
	ld.global.nc.v2.f64 	{%fd167, %fd168}, [%rd10+16];
	fma.rn.f64 	%fd169, %fd166, %fd161, %fd167;
	fma.rn.f64 	%fd170, %fd169, %fd161, %fd168;
	ld.global.nc.v2.f64 	{%fd171, %fd172}, [%rd10+32];
	fma.rn.f64 	%fd173, %fd170, %fd161, %fd171;
	fma.rn.f64 	%fd174, %fd173, %fd161, %fd172;
	fma.rn.f64 	%fd175, %fd174, %fd217, %fd217;
	fma.rn.f64 	%fd176, %fd174, %fd161, 0d3FF0000000000000;
	selp.f64 	%fd177, %fd176, %fd175, %p40;
	and.b32  	%r40, %r54, 2;
	setp.eq.s32 	%p41, %r40, 0;
	mov.f64 	%fd178, 0d0000000000000000;
	sub.f64 	%fd179, %fd178, %fd177;
	selp.f64 	%fd180, %fd177, %fd179, %p41;
	mul.f64 	%fd181, %fd34, 0d408E000000000000;
	fma.rn.f64 	%fd41, %fd181, %fd180, %fd214;
	@%p39 bra 	$L__BB0_24;
	mov.f64 	%fd187, 0d0000000000000000;
	mul.rn.f64 	%fd218, %fd23, %fd187;
	mov.b32 	%r55, 0;
	bra.uni 	$L__BB0_26;
$L__BB0_24:
	mul.f64 	%fd182, %fd23, 0d3FE45F306DC9C883;
	cvt.rni.s32.f64 	%r55, %fd182;
	cvt.rn.f64.s32 	%fd183, %r55;
	fma.rn.f64 	%fd184, %fd183, 0dBFF921FB54442D18, %fd23;
	fma.rn.f64 	%fd185, %fd183, 0dBC91A62633145C00, %fd184;
	fma.rn.f64 	%fd218, %fd183, 0dB97B839A252049C0, %fd185;
	setp.ltu.f64 	%p42, %fd35, 0d41E0000000000000;
	@%p42 bra 	$L__BB0_26;
	{ // callseq 4, 0
	.param .b64 param0;
	st.param.f64 	[param0], %fd23;
	.param .align 16 .b8 retval0[16];
	call.uni (retval0), 
	__internal_trig_reduction_slowpathd, 
	(
	param0
	);
	ld.param.f64 	%fd218, [retval0];
	ld.param.b32 	%r55, [retval0+8];
	} // callseq 4
$L__BB0_26:
	cvt.rzi.s32.f64 	%r43, %fd41;
	cvta.to.global.u64 	%rd11, %rd2;
	cvta.to.global.u64 	%rd12, %rd1;
	shl.b32 	%r44, %r55, 6;
	cvt.u64.u32 	%rd13, %r44;
	and.b64  	%rd14, %rd13, 64;
	add.s64 	%rd16, %rd5, %rd14;
	mul.rn.f64 	%fd188, %fd218, %fd218;
	and.b32  	%r45, %r55, 1;
	setp.eq.b32 	%p43, %r45, 1;
	selp.f64 	%fd189, 0dBDA8FF8320FD8164, 0d3DE5DB65F9785EBA, %p43;
	ld.global.nc.v2.f64 	{%fd190, %fd191}, [%rd16];
	fma.rn.f64 	%fd192, %fd189, %fd188, %fd190;
	fma.rn.f64 	%fd193, %fd192, %fd188, %fd191;
	ld.global.nc.v2.f64 	{%fd194, %fd195}, [%rd16+16];
	fma.rn.f64 	%fd196, %fd193, %fd188, %fd194;
	fma.rn.f64 	%fd197, %fd196, %fd188, %fd195;
	ld.global.nc.v2.f64 	{%fd198, %fd199}, [%rd16+32];
	fma.rn.f64 	%fd200, %fd197, %fd188, %fd198;
	fma.rn.f64 	%fd201, %fd200, %fd188, %fd199;
	fma.rn.f64 	%fd202, %fd201, %fd218, %fd218;
	fma.rn.f64 	%fd203, %fd201, %fd188, 0d3FF0000000000000;
	selp.f64 	%fd204, %fd203, %fd202, %p43;
	and.b32  	%r46, %r55, 2;
	setp.eq.s32 	%p44, %r46, 0;
	mov.f64 	%fd205, 0d0000000000000000;
	sub.f64 	%fd206, %fd205, %fd204;
	selp.f64 	%fd207, %fd204, %fd206, %p44;
	fma.rn.f64 	%fd208, %fd207, 0d408E000000000000, 0d408E000000000000;
	cvt.rzi.s32.f64 	%r47, %fd208;
	mul.lo.s32 	%r48, %r43, 3;
	mad.lo.s32 	%r49, %r47, 11520, %r48;
	mul.wide.s32 	%rd17, %r49, 4;
	add.s64 	%rd18, %rd12, %rd17;
	ld.global.f32 	%f4, [%rd18];
	mul.lo.s32 	%r50, %r2, 3;
	mad.lo.s32 	%r51, %r1, 2112, %r50;
	mul.wide.u32 	%rd19, %r51, 4;
	add.s64 	%rd20, %rd11, %rd19;
	st.global.f32 	[%rd20], %f4;
	ld.global.f32 	%f5, [%rd18+4];
	st.global.f32 	[%rd20+4], %f5;
	ld.global.f32 	%f6, [%rd18+8];
	add.f32 	%f7, %f4, 0fC2F7599A;
	add.f32 	%f8, %f5, 0fC2E88F5C;
	add.f32 	%f9, %f6, 0fC2CF0F5C;
	mul.f32 	%f10, %f7, 0f3C8C4934;
	st.global.f32 	[%rd20], %f10;
	mul.f32 	%f11, %f8, 0f3C8F6AD7;
	st.global.f32 	[%rd20+4], %f11;
	mul.f32 	%f12, %f9, 0f3C8EC7A9;
	st.global.f32 	[%rd20+8], %f12;
	ret;

}
	// .globl	_Z14FEV2TRT_kernelPfS_idd
.visible .entry _Z14FEV2TRT_kernelPfS_idd(
	.param .u64 .ptr .align 1 _Z14FEV2TRT_kernelPfS_idd_param_0,
	.param .u64 .ptr .align 1 _Z14FEV2TRT_kernelPfS_idd_param_1,
	.param .u32 _Z14FEV2TRT_kernelPfS_idd_param_2,
	.param .f64 _Z14FEV2TRT_kernelPfS_idd_param_3,
	.param .f64 _Z14FEV2TRT_kernelPfS_idd_param_4
)
{
	.reg .pred 	%p<45>;
	.reg .b32 	%r<58>;
	.reg .b32 	%f<13>;
	.reg .b64 	%rd<21>;
	.reg .b64 	%fd<219>;

	ld.param.u64 	%rd1, [_Z14FEV2TRT_kernelPfS_idd_param_0];
	ld.param.u64 	%rd2, [_Z14FEV2TRT_kernelPfS_idd_param_1];
	ld.param.u32 	%r19, [_Z14FEV2TRT_kernelPfS_idd_param_2];
	ld.param.f64 	%fd46, [_Z14FEV2TRT_kernelPfS_idd_param_3];
	ld.param.f64 	%fd47, [_Z14FEV2TRT_kernelPfS_idd_param_4];
	mov.u32 	%r1, %ctaid.x;
	mov.u32 	%r2, %tid.x;
	add.s32 	%r3, %r2, -352;
	cvt.rn.f32.s32 	%f1, %r3;
	cvt.f64.f32 	%fd1, %f1;
	cvt.rn.f32.u32 	%f2, %r1;
	add.f32 	%f3, %f2, 0fC3000000;
	cvt.f64.f32 	%fd2, %f3;
	abs.f64 	%fd3, %fd1;
	setp.leu.f64 	%p1, %fd3, 0d40830D7469764AE9;
	setp.gt.f64 	%p2, %fd3, 0d40830D7469764AE9;
	selp.f64 	%fd48, %fd3, 0d40830D7469764AE9, %p2;
	selp.f64 	%fd49, 0d40830D7469764AE9, %fd3, %p2;
	div.rn.f64 	%fd50, %fd49, %fd48;
	mul.f64 	%fd51, %fd50, %fd50;
	fma.rn.f64 	%fd52, %fd51, 0dBEF53E1D2A25FF7E, 0d3F2D3B63DBB65B49;
	fma.rn.f64 	%fd53, %fd52, %fd51, 0dBF5312788DDE082E;
	fma.rn.f64 	%fd54, %fd53, %fd51, 0d3F6F9690C8249315;
	fma.rn.f64 	%fd55, %fd54, %fd51, 0dBF82CF5AABC7CF0D;
	fma.rn.f64 	%fd56, %fd55, %fd51, 0d3F9162B0B2A3BFDE;
	fma.rn.f64 	%fd57, %fd56, %fd51, 0dBF9A7256FEB6FC6B;
	fma.rn.f64 	%fd58, %fd57, %fd51, 0d3FA171560CE4A489;
	fma.rn.f64 	%fd59, %fd58, %fd51, 0dBFA4F44D841450E4;
	fma.rn.f64 	%fd60, %fd59, %fd51, 0d3FA7EE3D3F36BB95;
	fma.rn.f64 	%fd61, %fd60, %fd51, 0dBFAAD32AE04A9FD1;
	fma.rn.f64 	%fd62, %fd61, %fd51, 0d3FAE17813D66954F;
	fma.rn.f64 	%fd63, %fd62, %fd51, 0dBFB11089CA9A5BCD;
	fma.rn.f64 	%fd64, %fd63, %fd51, 0d3FB3B12B2DB51738;
	fma.rn.f64 	%fd65, %fd64, %fd51, 0dBFB745D022F8DC5C;
	fma.rn.f64 	%fd66, %fd65, %fd51, 0d3FBC71C709DFE927;
	fma.rn.f64 	%fd67, %fd66, %fd51, 0dBFC2492491FA1744;
	fma.rn.f64 	%fd68, %fd67, %fd51, 0d3FC99999999840D2;
	fma.rn.f64 	%fd69, %fd68, %fd51, 0dBFD555555555544C;
	mul.f64 	%fd70, %fd51, %fd69;
	fma.rn.f64 	%fd4, %fd70, %fd50, %fd50;
	@%p1 bra 	$L__BB1_2;
	mov.f64 	%fd74, 0d40830D7469764AE9;
	{
	.reg .b32 %temp; 
	mov.b64 	{%temp, %r21}, %fd74;
	}
	setp.lt.s32 	%p4, %r21, 0;
	neg.f64 	%fd75, %fd4;
	selp.f64 	%fd76, %fd4, %fd75, %p4;
	add.f64 	%fd209, %fd76, 0d3FF921FB54442D18;
	bra.uni 	$L__BB1_3;
$L__BB1_2:
	mov.f64 	%fd71, 0d40830D7469764AE9;
	{
	.reg .b32 %temp; 
	mov.b64 	{%temp, %r20}, %fd71;
	}
	setp.lt.s32 	%p3, %r20, 0;
	mov.f64 	%fd72, 0d400921FB54442D18;
	sub.f64 	%fd73, %fd72, %fd4;
	selp.f64 	%fd209, %fd73, %fd4, %p3;
$L__BB1_3:
	mov.f64 	%fd77, 0d40830D7469764AE9;
	add.rn.f64 	%fd78, %fd77, %fd3;
	setp.eq.f64 	%p5, %fd3, 0d40830D7469764AE9;
	{
	.reg .b32 %temp; 
	mov.b64 	{%temp, %r4}, %fd77;
	}
	setp.lt.s32 	%p6, %r4, 0;
	selp.f64 	%fd79, 0d4002D97C7F3321D2, 0d3FE921FB54442D18, %p6;
	selp.f64 	%fd80, %fd79, %fd209, %p5;
	setp.nan.f64 	%p7, %fd78, %fd78;
	copysign.f64 	%fd81, %fd1, %fd80;
	selp.f64 	%fd82, %fd78, %fd81, %p7;
	add.f64 	%fd8, %fd46, %fd82;
	{
	.reg .b32 %temp; 
	mov.b64 	{%temp, %r5}, %fd1;
	}
	mov.f64 	%fd83, 0d4000000000000000;
	{
	.reg .b32 %temp; 
	mov.b64 	{%temp, %r22}, %fd83;
	}
	and.b32  	%r7, %r22, 2146435072;
	setp.eq.s32 	%p8, %r7, 1062207488;
	{ // callseq 5, 0
	.param .b64 param0;
	st.param.f64 	[param0], %fd3;
	.param .b64 retval0;
	call.uni (retval0), 
	__internal_accurate_pow, 
	(
	param0
	);
	ld.param.f64 	%fd84, [retval0];
	} // callseq 5
	setp.lt.s32 	%p9, %r5, 0;
	neg.f64 	%fd86, %fd84;
	selp.f64 	%fd87, %fd86, %fd84, %p8;
	selp.f64 	%fd210, %fd87, %fd84, %p9;
	setp.ne.s32 	%p10, %r3, 0;
	@%p10 bra 	$L__BB1_5;
	setp.eq.s32 	%p11, %r7, 1062207488;
	selp.b32 	%r23, %r5, 0, %p11;
	setp.lt.s32 	%p12, %r22, 0;
	or.b32  	%r24, %r23, 2146435072;
	selp.b32 	%r25, %r24, %r23, %p12;
	mov.b32 	%r26, 0;
	mov.b64 	%fd210, {%r26, %r25};
$L__BB1_5:
	setp.eq.s32 	%p13, %r7, 1062207488;
	setp.lt.s32 	%p14, %r4, 0;
	setp.eq.s32 	%p15, %r3, 1;
	selp.f64 	%fd88, 0d3FF0000000000000, %fd210, %p15;
	{ // callseq 6, 0
	.param .b64 param0;
	st.param.f64 	[param0], 0d40830D7469764AE9;
	.param .b64 retval0;
	call.uni (retval0), 
	__internal_accurate_pow, 
	(
	param0
	);
	ld.param.f64 	%fd89, [retval0];
	} // callseq 6
	neg.f64 	%fd91, %fd89;
	selp.f64 	%fd92, %fd91, %fd89, %p13;
	selp.f64 	%fd93, %fd92, %fd89, %p14;
	add.f64 	%fd94, %fd88, %fd93;
	sqrt.rn.f64 	%fd12, %fd94;
	abs.f64 	%fd13, %fd12;
	abs.f64 	%fd14, %fd2;
	setp.leu.f64 	%p16, %fd14, %fd13;
	setp.gt.f64 	%p17, %fd14, %fd13;
	selp.f64 	%fd15, %fd14, %fd13, %p17;
	selp.f64 	%fd95, %fd13, %fd14, %p17;
	div.rn.f64 	%fd96, %fd95, %fd15;
	mul.f64 	%fd97, %fd96, %fd96;
	fma.rn.f64 	%fd98, %fd97, 0dBEF53E1D2A25FF7E, 0d3F2D3B63DBB65B49;
	fma.rn.f64 	%fd99, %fd98, %fd97, 0dBF5312788DDE082E;
	fma.rn.f64 	%fd100, %fd99, %fd97, 0d3F6F9690C8249315;
	fma.rn.f64 	%fd101, %fd100, %fd97, 0dBF82CF5AABC7CF0D;
	fma.rn.f64 	%fd102, %fd101, %fd97, 0d3F9162B0B2A3BFDE;
	fma.rn.f64 	%fd103, %fd102, %fd97, 0dBF9A7256FEB6FC6B;
	fma.rn.f64 	%fd104, %fd103, %fd97, 0d3FA171560CE4A489;
	fma.rn.f64 	%fd105, %fd104, %fd97, 0dBFA4F44D841450E4;
	fma.rn.f64 	%fd106, %fd105, %fd97, 0d3FA7EE3D3F36BB95;
	fma.rn.f64 	%fd107, %fd106, %fd97, 0dBFAAD32AE04A9FD1;
	fma.rn.f64 	%fd108, %fd107, %fd97, 0d3FAE17813D66954F;
	fma.rn.f64 	%fd109, %fd108, %fd97, 0dBFB11089CA9A5BCD;
	fma.rn.f64 	%fd110, %fd109, %fd97, 0d3FB3B12B2DB51738;
	fma.rn.f64 	%fd111, %fd110, %fd97, 0dBFB745D022F8DC5C;
	fma.rn.f64 	%fd112, %fd111, %fd97, 0d3FBC71C709DFE927;
	fma.rn.f64 	%fd113, %fd112, %fd97, 0dBFC2492491FA1744;
	fma.rn.f64 	%fd114, %fd113, %fd97, 0d3FC99999999840D2;
	fma.rn.f64 	%fd115, %fd114, %fd97, 0dBFD555555555544C;
	mul.f64 	%fd116, %fd97, %fd115;
	fma.rn.f64 	%fd16, %fd116, %fd96, %fd96;
	@%p16 bra 	$L__BB1_7;
	{
	.reg .b32 %temp; 
	mov.b64 	{%temp, %r29}, %fd12;
	}
	setp.lt.s32 	%p19, %r29, 0;
	neg.f64 	%fd119, %fd16;
	selp.f64 	%fd120, %fd16, %fd119, %p19;
	add.f64 	%fd211, %fd120, 0d3FF921FB54442D18;
	bra.uni 	$L__BB1_8;
$L__BB1_7:
	{
	.reg .b32 %temp; 
	mov.b64 	{%temp, %r28}, %fd12;
	}
	setp.lt.s32 	%p18, %r28, 0;
	mov.f64 	%fd117, 0d400921FB54442D18;
	sub.f64 	%fd118, %fd117, %fd16;
	selp.f64 	%fd211, %fd118, %fd16, %p18;
$L__BB1_8:
	setp.neu.f64 	%p20, %fd15, 0d0000000000000000;
	@%p20 bra 	$L__BB1_10;
	{
	.reg .b32 %temp; 
	mov.b64 	{%temp, %r31}, %fd12;
	}
	setp.lt.s32 	%p23, %r31, 0;
	selp.f64 	%fd212, 0d400921FB54442D18, 0d0000000000000000, %p23;
	bra.uni 	$L__BB1_11;
$L__BB1_10:
	setp.eq.f64 	%p21, %fd13, %fd14;
	{
	.reg .b32 %temp; 
	mov.b64 	{%temp, %r30}, %fd12;
	}
	setp.lt.s32 	%p22, %r30, 0;
	selp.f64 	%fd121, 0d4002D97C7F3321D2, 0d3FE921FB54442D18, %p22;
	selp.f64 	%fd212, %fd121, %fd211, %p21;
$L__BB1_11:
	add.rn.f64 	%fd123, %fd13, %fd14;
	setp.nan.f64 	%p24, %fd123, %fd123;
	copysign.f64 	%fd124, %fd2, %fd212;
	selp.f64 	%fd125, %fd123, %fd124, %p24;
	add.f64 	%fd23, %fd47, %fd125;
	setp.ge.f64 	%p25, %fd8, 0d401921FB60000000;
	add.f64 	%fd126, %fd8, 0dC01921FB60000000;
	selp.f64 	%fd127, %fd126, %fd8, %p25;
	setp.lt.f64 	%p26, %fd127, 0d0000000000000000;
	add.f64 	%fd128, %fd127, 0d401921FB60000000;
	selp.f64 	%fd213, %fd128, %fd127, %p26;
	setp.ge.f64 	%p27, %fd213, 0d0000000000000000;
	setp.lt.f64 	%p28, %fd213, 0d3FF921FB60000000;
	and.pred  	%p29, %p27, %p28;
	mov.f64 	%fd214, 0d408E000000000000;
	@%p29 bra 	$L__BB1_13;
	setp.ge.f64 	%p30, %fd213, 0d4012D97C88000000;
	setp.lt.f64 	%p31, %fd213, 0d401921FB60000000;
	and.pred  	%p32, %p30, %p31;
	add.f64 	%fd129, %fd213, 0dC00921FB60000000;
	selp.f64 	%fd213, %fd213, %fd129, %p32;
	selp.f64 	%fd214, 0d408E000000000000, 0d40A6800000000000, %p32;
$L__BB1_13:
	abs.f64 	%fd29, %fd213;
	setp.neu.f64 	%p33, %fd29, 0d7FF0000000000000;
	@%p33 bra 	$L__BB1_15;
	mov.f64 	%fd135, 0d0000000000000000;
	mul.rn.f64 	%fd215, %fd213, %fd135;
	mov.b32 	%r54, 0;
	bra.uni 	$L__BB1_17;
$L__BB1_15:
	mul.f64 	%fd130, %fd213, 0d3FE45F306DC9C883;
	cvt.rni.s32.f64 	%r54, %fd130;
	cvt.rn.f64.s32 	%fd131, %r54;
	fma.rn.f64 	%fd132, %fd131, 0dBFF921FB54442D18, %fd213;
	fma.rn.f64 	%fd133, %fd131, 0dBC91A62633145C00, %fd132;
	fma.rn.f64 	%fd215, %fd131, 0dB97B839A252049C0, %fd133;
	setp.ltu.f64 	%p34, %fd29, 0d41E0000000000000;
	@%p34 bra 	$L__BB1_17;
	{ // callseq 7, 0
	.param .b64 param0;
	st.param.f64 	[param0], %fd213;
	.param .align 16 .b8 retval0[16];
	call.uni (retval0), 
	__internal_trig_reduction_slowpathd, 
	(
	param0
	);
	ld.param.f64 	%fd215, [retval0];
	ld.param.b32 	%r54, [retval0+8];
	} // callseq 7
$L__BB1_17:
	shl.b32 	%r34, %r54, 6;
	cvt.u64.u32 	%rd3, %r34;
	and.b64  	%rd4, %rd3, 64;
	mov.u64 	%rd5, __cudart_sin_cos_coeffs;
	add.s64 	%rd6, %rd5, %rd4;
	mul.rn.f64 	%fd136, %fd215, %fd215;
	and.b32  	%r35, %r54, 1;
	setp.eq.b32 	%p35, %r35, 1;
	selp.f64 	%fd137, 0dBDA8FF8320FD8164, 0d3DE5DB65F9785EBA, %p35;
	ld.global.nc.v2.f64 	{%fd138, %fd139}, [%rd6];
	fma.rn.f64 	%fd140, %fd137, %fd136, %fd138;
	fma.rn.f64 	%fd141, %fd140, %fd136, %fd139;
	ld.global.nc.v2.f64 	{%fd142, %fd143}, [%rd6+16];
	fma.rn.f64 	%fd144, %fd141, %fd136, %fd142;
	fma.rn.f64 	%fd145, %fd144, %fd136, %fd143;
	ld.global.nc.v2.f64 	{%fd146, %fd147}, [%rd6+32];
	fma.rn.f64 	%fd148, %fd145, %fd136, %fd146;
	fma.rn.f64 	%fd149, %fd148, %fd136, %fd147;
	fma.rn.f64 	%fd150, %fd149, %fd215, %fd215;
	fma.rn.f64 	%fd151, %fd149, %fd136, 0d3FF0000000000000;
	selp.f64 	%fd152, %fd151, %fd150, %p35;
	and.b32  	%r36, %r54, 2;
	setp.eq.s32 	%p36, %r36, 0;
	mov.f64 	%fd153, 0d0000000000000000;
	sub.f64 	%fd154, %fd153, %fd152;
	selp.f64 	%fd34, %fd152, %fd154, %p36;
	abs.f64 	%fd35, %fd23;
	setp.neu.f64 	%p37, %fd35, 0d7FF0000000000000;
	@%p37 bra 	$L__BB1_19;
	mov.f64 	%fd160, 0d0000000000000000;
	mul.rn.f64 	%fd217, %fd23, %fd160;
	mov.b32 	%r56, 1;
	bra.uni 	$L__BB1_22;
$L__BB1_19:
	mul.f64 	%fd155, %fd23, 0d3FE45F306DC9C883;
	cvt.rni.s32.f64 	%r55, %fd155;
	cvt.rn.f64.s32 	%fd156, %r55;
	fma.rn.f64 	%fd157, %fd156, 0dBFF921FB54442D18, %fd23;
	fma.rn.f64 	%fd158, %fd156, 0dBC91A62633145C00, %fd157;
	fma.rn.f64 	%fd217, %fd156, 0dB97B839A252049C0, %fd158;
	setp.ltu.f64 	%p38, %fd35, 0d41E0000000000000;
	@%p38 bra 	$L__BB1_21;
	{ // callseq 8, 0
	.param .b64 param0;
	st.param.f64 	[param0], %fd23;
	.param .align 16 .b8 retval0[16];
	call.uni (retval0), 
	__internal_trig_reduction_slowpathd, 
	(
	param0
	);
	ld.param.f64 	%fd217, [retval0];
	ld.param.b32 	%r55, [retval0+8];
	} // callseq 8
$L__BB1_21:
	add.s32 	%r56, %r55, 1;
$L__BB1_22:
	setp.neu.f64 	%p39, %fd35, 0d7FF0000000000000;
	shl.b32 	%r39, %r56, 6;
	cvt.u64.u32 	%rd7, %r39;
	and.b64  	%rd8, %rd7, 64;
	add.s64 	%rd10, %rd5, %rd8;
	mul.rn.f64 	%fd161, %fd217, %fd217;
	and.b32  	%r40, %r56, 1;
	setp.eq.b32 	%p40, %r40, 1;
	selp.f64 	%fd162, 0dBDA8FF8320FD8164, 0d3DE5DB65F9785EBA, %p40;
	ld.global.nc.v2.f64 	{%fd163, %fd164}, [%rd10];
	fma.rn.f64 	%fd165, %fd162, %fd161, %fd163;
	fma.rn.f64 	%fd166, %fd165, %fd161, %fd164;
	ld.global.nc.v2.f64 	{%fd167, %fd168}, [%rd10+16];
	fma.rn.f64 	%fd169, %fd166, %fd161, %fd167;
	fma.rn.f64 	%fd170, %fd169, %fd161, %fd168;
	ld.global.nc.v2.f64 	{%fd171, %fd172}, [%rd10+32];
	fma.rn.f64 	%fd173, %fd170, %fd161, %fd171;
	fma.rn.f64 	%fd174, %fd173, %fd161, %fd172;
	fma.rn.f64 	%fd175, %fd174, %fd217, %fd217;
	fma.rn.f64 	%fd176, %fd174, %fd161, 0d3FF0000000000000;
	selp.f64 	%fd177, %fd176, %fd175, %p40;
	and.b32  	%r41, %r56, 2;
	setp.eq.s32 	%p41, %r41, 0;
	mov.f64 	%fd178, 0d0000000000000000;
	sub.f64 	%fd179, %fd178, %fd177;
	selp.f64 	%fd180, %fd177, %fd179, %p41;
	mul.f64 	%fd181, %fd34, 0d408E000000000000;
	fma.rn.f64 	%fd41, %fd181, %fd180, %fd214;
	@%p39 bra 	$L__BB1_24;
	mov.f64 	%fd187, 0d0000000000000000;
	mul.rn.f64 	%fd218, %fd23, %fd187;
	mov.b32 	%r57, 0;
	bra.uni 	$L__BB1_26;
$L__BB1_24:
	mul.f64 	%fd182, %fd23, 0d3FE45F306DC9C883;
	cvt.rni.s32.f64 	%r57, %fd182;
	cvt.rn.f64.s32 	%fd183, %r57;
	fma.rn.f64 	%fd184, %fd183, 0dBFF921FB54442D18, %fd23;
	fma.rn.f64 	%fd185, %fd183, 0dBC91A62633145C00, %fd184;
	fma.rn.f64 	%fd218, %fd183, 0dB97B839A252049C0, %fd185;
	setp.ltu.f64 	%p42, %fd35, 0d41E0000000000000;
	@%p42 bra 	$L__BB1_26;
	{ // callseq 9, 0
	.param .b64 param0;
	st.param.f64 	[param0], %fd23;
	.param .align 16 .b8 retval0[16];
	call.uni (retval0), 
	__internal_trig_reduction_slowpathd, 
	(
	param0
	);
	ld.param.f64 	%fd218, [retval0];
	ld.param.b32 	%r57, [retval0+8];
	} // callseq 9
$L__BB1_26:
	cvt.rzi.s32.f64 	%r44, %fd41;
	cvta.to.global.u64 	%rd11, %rd2;
	cvta.to.global.u64 	%rd12, %rd1;
	shl.b32 	%r45, %r57, 6;
	cvt.u64.u32 	%rd13, %r45;
	and.b64  	%rd14, %rd13, 64;
	add.s64 	%rd16, %rd5, %rd14;
	mul.rn.f64 	%fd188, %fd218, %fd218;
	and.b32  	%r46, %r57, 1;
	setp.eq.b32 	%p43, %r46, 1;
	selp.f64 	%fd189, 0dBDA8FF8320FD8164, 0d3DE5DB65F9785EBA, %p43;
	ld.global.nc.v2.f64 	{%fd190, %fd191}, [%rd16];
	fma.rn.f64 	%fd192, %fd189, %fd188, %fd190;
	fma.rn.f64 	%fd193, %fd192, %fd188, %fd191;
	ld.global.nc.v2.f64 	{%fd194, %fd195}, [%rd16+16];
	fma.rn.f64 	%fd196, %fd193, %fd188, %fd194;
	fma.rn.f64 	%fd197, %fd196, %fd188, %fd195;
	ld.global.nc.v2.f64 	{%fd198, %fd199}, [%rd16+32];
	fma.rn.f64 	%fd200, %fd197, %fd188, %fd198;
	fma.rn.f64 	%fd201, %fd200, %fd188, %fd199;
	fma.rn.f64 	%fd202, %fd201, %fd218, %fd218;
	fma.rn.f64 	%fd203, %fd201, %fd188, 0d3FF0000000000000;
	selp.f64 	%fd204, %fd203, %fd202, %p43;
	and.b32  	%r47, %r57, 2;
	setp.eq.s32 	%p44, %r47, 0;
	mov.f64 	%fd205, 0d0000000000000000;
	sub.f64 	%fd206, %fd205, %fd204;
	selp.f64 	%fd207, %fd204, %fd206, %p44;
	fma.rn.f64 	%fd208, %fd207, 0d408E000000000000, 0d408E000000000000;
	cvt.rzi.s32.f64 	%r48, %fd208;
	mul.lo.s32 	%r49, %r44, 3;
	mad.lo.s32 	%r50, %r48, 11520, %r49;
	mul.wide.s32 	%rd17, %r50, 4;
	add.s64 	%rd18, %rd12, %rd17;
	ld.global.f32 	%f4, [%rd18];
	mul.lo.s32 	%r51, %r1, 2112;
	mad.lo.s32 	%r52, %r2, 3, %r51;
	mad.lo.s32 	%r53, %r19, 540672, %r52;
	mul.wide.s32 	%rd19, %r53, 4;
	add.s64 	%rd20, %rd11, %rd19;
	st.global.f32 	[%rd20], %f4;
	ld.global.f32 	%f5, [%rd18+4];
	st.global.f32 	[%rd20+4], %f5;
	ld.global.f32 	%f6, [%rd18+8];
	add.f32 	%f7, %f4, 0fC2F7599A;
	add.f32 	%f8, %f5, 0fC2E88F5C;
	add.f32 	%f9, %f6, 0fC2CF0F5C;
	mul.f32 	%f10, %f7, 0f3C8C4934;
	st.global.f32 	[%rd20], %f10;
	mul.f32 	%f11, %f8, 0f3C8F6AD7;
	st.global.f32 	[%rd20+4], %f11;
	mul.f32 	%f12, %f9, 0f3C8EC7A9;
	st.global.f32 	[%rd20+8], %f12;
	ret;

}
.func  (.param .align 16 .b8 func_retval0[16]) __internal_trig_reduction_slowpathd(
	.param .b64 __internal_trig_reduction_slowpathd_param_0
)
{
	.local .align 8 .b8 	__local_depot2[40];
	.reg .b64 	%SP;
	.reg .b64 	%SPL;
	.reg .pred 	%p<10>;
	.reg .b32 	%r<47>;
	.reg .b64 	%rd<74>;
	.reg .b64 	%fd<5>;

	mov.u64 	%SPL, __local_depot2;
	ld.param.f64 	%fd4, [__internal_trig_reduction_slowpathd_param_0];
	add.u64 	%rd1, %SPL, 0;
	{
	.reg .b32 %temp; 
	mov.b64 	{%temp, %r1}, %fd4;
	}
	shr.u32 	%r2, %r1, 20;
	and.b32  	%r3, %r2, 2047;
	setp.eq.s32 	%p1, %r3, 2047;
	mov.b32 	%r46, 0;
	@%p1 bra 	$L__BB2_9;
	add.s32 	%r20, %r3, -1024;
	mov.b64 	%rd20, %fd4;
	shl.b64 	%rd2, %rd20, 11;
	shr.u32 	%r4, %r20, 6;
	sub.s32 	%r45, 15, %r4;
	sub.s32 	%r21, 19, %r4;
	setp.lt.u32 	%p2, %r20, 128;
	selp.b32 	%r6, 18, %r21, %p2;
	setp.ge.s32 	%p3, %r45, %r6;
	mov.b64 	%rd70, 0;
	@%p3 bra 	$L__BB2_4;
	add.s32 	%r23, %r6, %r4;
	neg.s32 	%r43, %r23;
	or.b64  	%rd3, %rd2, -9223372036854775808;
	mov.b64 	%rd70, 0;
	mov.b32 	%r42, 0;
	mov.u64 	%rd25, __cudart_i2opi_d;
	mov.u32 	%r44, %r45;
$L__BB2_3:
	.pragma "nounroll";
	mul.wide.s32 	%rd22, %r42, 8;
	add.s64 	%rd23, %rd1, %rd22;
	mul.wide.s32 	%rd24, %r44, 8;
	add.s64 	%rd26, %rd25, %rd24;
	ld.global.nc.u64 	%rd27, [%rd26];
	{
	.reg .u32 %r0, %r1, %r2, %r3, %alo, %ahi, %blo, %bhi, %clo, %chi;
	mov.b64 	{%alo,%ahi}, %rd27;
	mov.b64 	{%blo,%bhi}, %rd3;
	mov.b64 	{%clo,%chi}, %rd70;
	mad.lo.cc.u32 	%r0, %alo, %blo, %clo;
	madc.hi.cc.u32 	%r1, %alo, %blo, %chi;
	madc.hi.u32 	%r2, %alo, %bhi, 0;
	mad.lo.cc.u32 	%r1, %alo, %bhi, %r1;
	madc.hi.cc.u32 	%r2, %ahi, %blo, %r2;
	madc.hi.u32 	%r3, %ahi, %bhi, 0;
	mad.lo.cc.u32 	%r1, %ahi, %blo, %r1;
	madc.lo.cc.u32 	%r2, %ahi, %bhi, %r2;
	addc.u32 	%r3, %r3, 0;
	mov.b64 	%rd28, {%r0,%r1};
	mov.b64 	%rd70, {%r2,%r3};
	}
	st.local.u64 	[%rd23], %rd28;
	add.s32 	%r44, %r44, 1;
	add.s32 	%r43, %r43, 1;
	add.s32 	%r42, %r42, 1;
	setp.ne.s32 	%p4, %r43, -15;
	mov.u32 	%r45, %r6;
	@%p4 bra 	$L__BB2_3;
$L__BB2_4:
	cvt.s64.s32 	%rd29, %r45;
	cvt.u64.u32 	%rd30, %r4;
	add.s64 	%rd31, %rd30, %rd29;
	shl.b64 	%rd32, %rd31, 3;
	add.s64 	%rd33, %rd1, %rd32;
	st.local.u64 	[%rd33+-120], %rd70;
	and.b32  	%r15, %r2, 63;
	ld.local.u64 	%rd72, [%rd1+16];
	ld.local.u64 	%rd71, [%rd1+24];
	setp.eq.s32 	%p5, %r15, 0;
	@%p5 bra 	$L__BB2_6;
	shl.b64 	%rd34, %rd71, %r15;
	shr.u64 	%rd35, %rd72, 1;
	xor.b32  	%r24, %r15, 63;
	shr.u64 	%rd36, %rd35, %r24;
	or.b64  	%rd71, %rd34, %rd36;
	ld.local.u64 	%rd37, [%rd1+8];
	shl.b64 	%rd38, %rd72, %r15;
	shr.u64 	%rd39, %rd37, 1;
	shr.u64 	%rd40, %rd39, %r24;
	or.b64  	%rd72, %rd38, %rd40;
$L__BB2_6:
	and.b32  	%r25, %r1, -2147483648;
	shr.u64 	%rd41, %rd71, 62;
	cvt.u32.u64 	%r26, %rd41;
	mov.b64 	{%r27, %r28}, %rd71;
	mov.b64 	{%r29, %r30}, %rd72;
	shf.l.wrap.b32 	%r31, %r30, %r27, 2;
	shf.l.wrap.b32 	%r32, %r27, %r28, 2;
	mov.b64 	%rd42, {%r31, %r32};
	shl.b64 	%rd43, %rd72, 2;
	shr.u64 	%rd44, %rd42, 63;
	cvt.u32.u64 	%r33, %rd44;
	add.s32 	%r34, %r33, %r26;
	setp.eq.s32 	%p6, %r25, 0;
	neg.s32 	%r35, %r34;
	selp.b32 	%r46, %r34, %r35, %p6;
	setp.gt.s64 	%p7, %rd42, -1;
	mov.b64 	%rd45, 0;
	{
	.reg .u32 %r0, %r1, %r2, %r3, %a0, %a1, %a2, %a3, %b0, %b1, %b2, %b3;
	mov.b64 	{%a0,%a1}, %rd45;
	mov.b64 	{%a2,%a3}, %rd45;
	mov.b64 	{%b0,%b1}, %rd43;
	mov.b64 	{%b2,%b3}, %rd42;
	sub.cc.u32 	%r0, %a0, %b0;
	subc.cc.u32 	%r1, %a1, %b1;
	subc.cc.u32 	%r2, %a2, %b2;
	subc.u32 	%r3, %a3, %b3;
	mov.b64 	%rd46, {%r0,%r1};
	mov.b64 	%rd47, {%r2,%r3};
	}
	xor.b32  	%r36, %r25, -2147483648;
	selp.b64 	%rd73, %rd42, %rd47, %p7;
	selp.b64 	%rd14, %rd43, %rd46, %p7;
	selp.b32 	%r17, %r25, %r36, %p7;
	clz.b64 	%r37, %rd73;
	cvt.u64.u32 	%rd15, %r37;
	setp.eq.s32 	%p8, %r37, 0;
	@%p8 bra 	$L__BB2_8;
	cvt.u32.u64 	%r38, %rd15;
	and.b32  	%r39, %r38, 63;
	shl.b64 	%rd48, %rd73, %r39;
	shr.u64 	%rd49, %rd14, 1;
	not.b32 	%r40, %r38;
	and.b32  	%r41, %r40, 63;
	shr.u64 	%rd50, %rd49, %r41;
	or.b64  	%rd73, %rd48, %rd50;
$L__BB2_8:
	mov.b64 	%rd51, -3958705157555305931;
	{
	.reg .u32 %r0, %r1, %r2, %r3, %alo, %ahi, %blo, %bhi;
	mov.b64 	{%alo,%ahi}, %rd73;
	mov.b64 	{%blo,%bhi}, %rd51;
	mul.lo.u32 	%r0, %alo, %blo;
	mul.hi.u32 	%r1, %alo, %blo;
	mad.lo.cc.u32 	%r1, %alo, %bhi, %r1;
	madc.hi.u32 	%r2, %alo, %bhi, 0;
	mad.lo.cc.u32 	%r1, %ahi, %blo, %r1;
	madc.hi.cc.u32 	%r2, %ahi, %blo, %r2;
	madc.hi.u32 	%r3, %ahi, %bhi, 0;
	mad.lo.cc.u32 	%r2, %ahi, %bhi, %r2;
	addc.u32 	%r3, %r3, 0;
	mov.b64 	%rd52, {%r0,%r1};
	mov.b64 	%rd53, {%r2,%r3};
	}
	setp.gt.s64 	%p9, %rd53, 0;
	{
	.reg .u32 %r0, %r1, %r2, %r3, %a0, %a1, %a2, %a3, %b0, %b1, %b2, %b3;
	mov.b64 	{%a0,%a1}, %rd52;
	mov.b64 	{%a2,%a3}, %rd53;
	mov.b64 	{%b0,%b1}, %rd52;
	mov.b64 	{%b2,%b3}, %rd53;
	add.cc.u32 	%r0, %a0, %b0;
	addc.cc.u32 	%r1, %a1, %b1;
	addc.cc.u32 	%r2, %a2, %b2;
	addc.u32 	%r3, %a3, %b3;
	mov.b64 	%rd54, {%r0,%r1};
	mov.b64 	%rd55, {%r2,%r3};
	}
	selp.b64 	%rd56, %rd55, %rd53, %p9;
	selp.s64 	%rd57, -1, 0, %p9;
	sub.s64 	%rd58, %rd57, %rd15;
	cvt.u64.u32 	%rd59, %r17;
	shl.b64 	%rd60, %rd59, 32;
	add.s64 	%rd61, %rd56, 1;
	shr.u64 	%rd62, %rd61, 10;
	add.s64 	%rd63, %rd62, 1;
	shr.u64 	%rd64, %rd63, 1;
	shl.b64 	%rd65, %rd58, 52;
	add.s64 	%rd66, %rd65, %rd64;
	add.s64 	%rd67, %rd66, 4602678819172646912;
	or.b64  	%rd68, %rd67, %rd60;
	mov.b64 	%fd4, %rd68;
$L__BB2_9:
	st.param.f64 	[func_retval0], %fd4;
	st.param.b32 	[func_retval0+8], %r46;
	ret;

}
.func  (.param .b64 func_retval0) __internal_accurate_pow(
	.param .b64 __internal_accurate_pow_param_0
)
{
	.reg .pred 	%p<8>;
	.reg .b32 	%r<49>;
	.reg .b32 	%f<3>;
	.reg .b64 	%fd<109>;

	ld.param.f64 	%fd10, [__internal_accurate_pow_param_0];
	{
	.reg .b32 %temp; 
	mov.b64 	{%temp, %r46}, %fd10;
	}
	{
	.reg .b32 %temp; 
	mov.b64 	{%r45, %temp}, %fd10;
	}
	shr.u32 	%r47, %r46, 20;
	setp.gt.u32 	%p1, %r46, 1048575;
	@%p1 bra 	$L__BB3_2;
	mul.f64 	%fd11, %fd10, 0d4350000000000000;
	{
	.reg .b32 %temp; 
	mov.b64 	{%temp, %r46}, %fd11;
	}
	{
	.reg .b32 %temp; 
	mov.b64 	{%r45, %temp}, %fd11;
	}
	shr.u32 	%r16, %r46, 20;
	add.s32 	%r47, %r16, -54;
$L__BB3_2:
	add.s32 	%r48, %r47, -1023;
	and.b32  	%r17, %r46, -2146435073;
	or.b32  	%r18, %r17, 1072693248;
	mov.b64 	%fd107, {%r45, %r18};
	setp.lt.u32 	%p2, %r18, 1073127583;
	@%p2 bra 	$L__BB3_4;
	{
	.reg .b32 %temp; 
	mov.b64 	{%r19, %temp}, %fd107;
	}
	{
	.reg .b32 %temp; 
	mov.b64 	{%temp, %r20}, %fd107;
	}
	add.s32 	%r21, %r20, -1048576;
	mov.b64 	%fd107, {%r19, %r21};
	add.s32 	%r48, %r47, -1022;
$L__BB3_4:
	add.f64 	%fd12, %fd107, 0dBFF0000000000000;
	add.f64 	%fd13, %fd107, 0d3FF0000000000000;
	rcp.approx.ftz.f64 	%fd14, %fd13;
	neg.f64 	%fd15, %fd13;
	fma.rn.f64 	%fd16, %fd15, %fd14, 0d3FF0000000000000;
	fma.rn.f64 	%fd17, %fd16, %fd16, %fd16;
	fma.rn.f64 	%fd18, %fd17, %fd14, %fd14;
	mul.f64 	%fd19, %fd12, %fd18;
	fma.rn.f64 	%fd20, %fd12, %fd18, %fd19;
	mul.f64 	%fd21, %fd20, %fd20;
	fma.rn.f64 	%fd22, %fd21, 0d3EB0F5FF7D2CAFE2, 0d3ED0F5D241AD3B5A;
	fma.rn.f64 	%fd23, %fd22, %fd21, 0d3EF3B20A75488A3F;
	fma.rn.f64 	%fd24, %fd23, %fd21, 0d3F1745CDE4FAECD5;
	fma.rn.f64 	%fd25, %fd24, %fd21, 0d3F3C71C7258A578B;
	fma.rn.f64 	%fd26, %fd25, %fd21, 0d3F6249249242B910;
	fma.rn.f64 	%fd27, %fd26, %fd21, 0d3F89999999999DFB;
	sub.f64 	%fd28, %fd12, %fd20;
	add.f64 	%fd29, %fd28, %fd28;
	neg.f64 	%fd30, %fd20;
	fma.rn.f64 	%fd31, %fd30, %fd12, %fd29;
	mul.f64 	%fd32, %fd18, %fd31;
	fma.rn.f64 	%fd33, %fd21, %fd27, 0d3FB5555555555555;
	mov.f64 	%fd34, 0d3FB5555555555555;
	sub.f64 	%fd35, %fd34, %fd33;
	fma.rn.f64 	%fd36, %fd21, %fd27, %fd35;
	add.f64 	%fd37, %fd36, 0dBC46A4CB00B9E7B0;
	add.f64 	%fd38, %fd33, %fd37;
	sub.f64 	%fd39, %fd33, %fd38;
	add.f64 	%fd40, %fd37, %fd39;
	mul.rn.f64 	%fd41, %fd20, %fd20;
	neg.f64 	%fd42, %fd41;
	fma.rn.f64 	%fd43, %fd20, %fd20, %fd42;
	{
	.reg .b32 %temp; 
	mov.b64 	{%r22, %temp}, %fd32;
	}
	{
	.reg .b32 %temp; 
	mov.b64 	{%temp, %r23}, %fd32;
	}
	add.s32 	%r24, %r23, 1048576;
	mov.b64 	%fd44, {%r22, %r24};
	fma.rn.f64 	%fd45, %fd20, %fd44, %fd43;
	mul.rn.f64 	%fd46, %fd41, %fd20;
	neg.f64 	%fd47, %fd46;
	fma.rn.f64 	%fd48, %fd41, %fd20, %fd47;
	fma.rn.f64 	%fd49, %fd41, %fd32, %fd48;
	fma.rn.f64 	%fd50, %fd45, %fd20, %fd49;
	mul.rn.f64 	%fd51, %fd38, %fd46;
	neg.f64 	%fd52, %fd51;
	fma.rn.f64 	%fd53, %fd38, %fd46, %fd52;
	fma.rn.f64 	%fd54, %fd38, %fd50, %fd53;
	fma.rn.f64 	%fd55, %fd40, %fd46, %fd54;
	add.f64 	%fd56, %fd51, %fd55;
	sub.f64 	%fd57, %fd51, %fd56;
	add.f64 	%fd58, %fd55, %fd57;
	add.f64 	%fd59, %fd20, %fd56;
	sub.f64 	%fd60, %fd20, %fd59;
	add.f64 	%fd61, %fd56, %fd60;
	add.f64 	%fd62, %fd58, %fd61;
	add.f64 	%fd63, %fd32, %fd62;
	add.f64 	%fd64, %fd59, %fd63;
	sub.f64 	%fd65, %fd59, %fd64;
	add.f64 	%fd66, %fd63, %fd65;
	xor.b32  	%r25, %r48, -2147483648;
	mov.b32 	%r26, 1127219200;
	mov.b64 	%fd67, {%r25, %r26};
	mov.b32 	%r27, -2147483648;
	mov.b64 	%fd68, {%r27, %r26};
	sub.f64 	%fd69, %fd67, %fd68;
	fma.rn.f64 	%fd70, %fd69, 0d3FE62E42FEFA39EF, %fd64;
	fma.rn.f64 	%fd71, %fd69, 0dBFE62E42FEFA39EF, %fd70;
	sub.f64 	%fd72, %fd71, %fd64;
	sub.f64 	%fd73, %fd66, %fd72;
	fma.rn.f64 	%fd74, %fd69, 0d3C7ABC9E3B39803F, %fd73;
	add.f64 	%fd75, %fd70, %fd74;
	sub.f64 	%fd76, %fd70, %fd75;
	add.f64 	%fd77, %fd74, %fd76;
	mov.f64 	%fd78, 0d4000000000000000;
	{
	.reg .b32 %temp; 
	mov.b64 	{%temp, %r28}, %fd78;
	}
	{
	.reg .b32 %temp; 
	mov.b64 	{%r29, %temp}, %fd78;
	}
	shl.b32 	%r30, %r28, 1;
	setp.gt.u32 	%p3, %r30, -33554433;
	and.b32  	%r31, %r28, -15728641;
	selp.b32 	%r32, %r31, %r28, %p3;
	mov.b64 	%fd79, {%r29, %r32};
	mul.rn.f64 	%fd80, %fd75, %fd79;
	neg.f64 	%fd81, %fd80;
	fma.rn.f64 	%fd82, %fd75, %fd79, %fd81;
	fma.rn.f64 	%fd83, %fd77, %fd79, %fd82;
	add.f64 	%fd4, %fd80, %fd83;
	sub.f64 	%fd84, %fd80, %fd4;
	add.f64 	%fd5, %fd83, %fd84;
	fma.rn.f64 	%fd85, %fd4, 0d3FF71547652B82FE, 0d4338000000000000;
	{
	.reg .b32 %temp; 
	mov.b64 	{%r13, %temp}, %fd85;
	}
	mov.f64 	%fd86, 0dC338000000000000;
	add.rn.f64 	%fd87, %fd85, %fd86;
	fma.rn.f64 	%fd88, %fd87, 0dBFE62E42FEFA39EF, %fd4;
	fma.rn.f64 	%fd89, %fd87, 0dBC7ABC9E3B39803F, %fd88;
	fma.rn.f64 	%fd90, %fd89, 0d3E5ADE1569CE2BDF, 0d3E928AF3FCA213EA;
	fma.rn.f64 	%fd91, %fd90, %fd89, 0d3EC71DEE62401315;
	fma.rn.f64 	%fd92, %fd91, %fd89, 0d3EFA01997C89EB71;
	fma.rn.f64 	%fd93, %fd92, %fd89, 0d3F2A01A014761F65;
	fma.rn.f64 	%fd94, %fd93, %fd89, 0d3F56C16C1852B7AF;
	fma.rn.f64 	%fd95, %fd94, %fd89, 0d3F81111111122322;
	fma.rn.f64 	%fd96, %fd95, %fd89, 0d3FA55555555502A1;
	fma.rn.f64 	%fd97, %fd96, %fd89, 0d3FC5555555555511;
	fma.rn.f64 	%fd98, %fd97, %fd89, 0d3FE000000000000B;
	fma.rn.f64 	%fd99, %fd98, %fd89, 0d3FF0000000000000;
	fma.rn.f64 	%fd100, %fd99, %fd89, 0d3FF0000000000000;
	{
	.reg .b32 %temp; 
	mov.b64 	{%r14, %temp}, %fd100;
	}
	{
	.reg .b32 %temp; 
	mov.b64 	{%temp, %r15}, %fd100;
	}
	shl.b32 	%r33, %r13, 20;
	add.s32 	%r34, %r33, %r15;
	mov.b64 	%fd108, {%r14, %r34};
	{
	.reg .b32 %temp; 
	mov.b64 	{%temp, %r35}, %fd4;
	}
	mov.b32 	%f2, %r35;
	abs.f32 	%f1, %f2;
	setp.lt.f32 	%p4, %f1, 0f4086232B;
	@%p4 bra 	$L__BB3_7;
	setp.lt.f64 	%p5, %fd4, 0d0000000000000000;
	add.f64 	%fd101, %fd4, 0d7FF0000000000000;
	selp.f64 	%fd108, 0d0000000000000000, %fd101, %p5;
	setp.geu.f32 	%p6, %f1, 0f40874800;
	@%p6 bra 	$L__BB3_7;
	shr.u32 	%r36, %r13, 31;
	add.s32 	%r37, %r13, %r36;
	shr.s32 	%r38, %r37, 1;
	shl.b32 	%r39, %r38, 20;
	add.s32 	%r40, %r15, %r39;
	mov.b64 	%fd102, {%r14, %r40};
	sub.s32 	%r41, %r13, %r38;
	shl.b32 	%r42, %r41, 20;
	add.s32 	%r43, %r42, 1072693248;
	mov.b32 	%r44, 0;
	mov.b64 	%fd103, {%r44, %r43};
	mul.f64 	%fd108, %fd103, %fd102;
$L__BB3_7:
	abs.f64 	%fd104, %fd108;
	setp.eq.f64 	%p7, %fd104, 0d7FF0000000000000;
	fma.rn.f64 	%fd105, %fd108, %fd5, %fd108;
	selp.f64 	%fd106, %fd108, %fd105, %p7;
	st.param.f64 	[func_retval0], %fd106;
	ret;

}


// ===== COMPILED SASS (sm_100) =====

	.target	sm_100

	.elftype	@"ET_EXEC"


//--------------------- .note.nv.tkinfo           --------------------------
	.section	.note.nv.tkinfo,"",@"SHT_NOTE"
	.sectionflags	@"SHF_NOTE_NV_TKINFO"
	.tkinfo
        /*0018*/ 	.word	0x00000002
        /*0030*/ 	.string	""
        /*0030*/ 	.string	"ptxas"
        /*0030*/ 	.string	"Cuda compilation tools, release 13.0, V13.0.88"
        /*0030*/ 	.string	"Build cuda_13.0.r13.0/compiler.36424714_0"
        /*0030*/ 	.string	"-arch sm_100 -m 64 "



//--------------------- .note.nv.cuinfo           --------------------------
	.section	.note.nv.cuinfo,"",@"SHT_NOTE"
	.sectionflags	@"SHF_NOTE_NV_CUINFO"
        /*0018*/ 	.short	0x0002
        /*001a*/ 	.short	0x0064
        /*001c*/ 	.short	0x0082
	.zero		2


//--------------------- .nv.info                  --------------------------
	.section	.nv.info,"",@"SHT_CUDA_INFO"
	.align	4


	//----- nvinfo : EIATTR_REGCOUNT
	.align		4
        /*0000*/ 	.byte	0x04, 0x2f
        /*0002*/ 	.short	(.L_3 - .L_2)
	.align		4
.L_2:
        /*0004*/ 	.word	index@(_Z13FEV2TP_kernelPfS_dd)
        /*0008*/ 	.word	0x00000020


	//----- nvinfo : EIATTR_FRAME_SIZE
	.align		4
.L_3:
        /*000c*/ 	.byte	0x04, 0x11
        /*000e*/ 	.short	(.L_5 - .L_4)
	.align		4
.L_4:
        /*0010*/ 	.word	index@($_Z13FEV2TP_kernelPfS_dd$__internal_trig_reduction_slowpathd)
        /*0014*/ 	.word	0x00000028


	//----- nvinfo : EIATTR_FRAME_SIZE
	.align		4
.L_5:
        /*0018*/ 	.byte	0x04, 0x11
        /*001a*/ 	.short	(.L_7 - .L_6)
	.align		4
.L_6:
        /*001c*/ 	.word	index@($_Z13FEV2TP_kernelPfS_dd$__internal_accurate_pow)
        /*0020*/ 	.word	0x00000028


	//----- nvinfo : EIATTR_FRAME_SIZE
	.align		4
.L_7:
        /*0024*/ 	.byte	0x04, 0x11
        /*0026*/ 	.short	(.L_9 - .L_8)
	.align		4
.L_8:
        /*0028*/ 	.word	index@($__internal_3_$__cuda_sm20_dsqrt_rn_f64_mediumpath_v1)
        /*002c*/ 	.word	0x00000028


	//----- nvinfo : EIATTR_FRAME_SIZE
	.align		4
.L_9:
        /*0030*/ 	.byte	0x04, 0x11
        /*0032*/ 	.short	(.L_11 - .L_10)
	.align		4
.L_10:
        /*0034*/ 	.word	index@($__internal_2_$__cuda_sm20_div_rn_f64_full)
        /*0038*/ 	.word	0x00000028


	//----- nvinfo : EIATTR_FRAME_SIZE
	.align		4
.L_11:
        /*003c*/ 	.byte	0x04, 0x11
        /*003e*/ 	.short	(.L_13 - .L_12)
	.align		4
.L_12:
        /*0040*/ 	.word	index@(_Z13FEV2TP_kernelPfS_dd)
        /*0044*/ 	.word	0x00000028


	//----- nvinfo : EIATTR_REGCOUNT
	.align		4
.L_13:
        /*0048*/ 	.byte	0x04, 0x2f
        /*004a*/ 	.short	(.L_15 - .L_14)
	.align		4
.L_14:
        /*004c*/ 	.word	index@(_Z14FEV2TRT_kernelPfS_idd)
        /*0050*/ 	.word	0x00000020


	//----- nvinfo : EIATTR_FRAME_SIZE
	.align		4
.L_15:
        /*0054*/ 	.byte	0x04, 0x11
        /*0056*/ 	.short	(.L_17 - .L_16)
	.align		4
.L_16:
        /*0058*/ 	.word	index@($_Z14FEV2TRT_kernelPfS_idd$__internal_trig_reduction_slowpathd)
        /*005c*/ 	.word	0x00000028


	//----- nvinfo : EIATTR_FRAME_SIZE
	.align		4
.L_17:
        /*0060*/ 	.byte	0x04, 0x11
        /*0062*/ 	.short	(.L_19 - .L_18)
	.align		4
.L_18:
        /*0064*/ 	.word	index@($_Z14FEV2TRT_kernelPfS_idd$__internal_accurate_pow)
        /*0068*/ 	.word	0x00000028


	//----- nvinfo : EIATTR_FRAME_SIZE
	.align		4
.L_19:
        /*006c*/ 	.byte	0x04, 0x11
        /*006e*/ 	.short	(.L_21 - .L_20)
	.align		4
.L_20:
        /*0070*/ 	.word	index@($__internal_1_$__cuda_sm20_dsqrt_rn_f64_mediumpath_v1)
        /*0074*/ 	.word	0x00000028


	//----- nvinfo : EIATTR_FRAME_SIZE
	.align		4
.L_21:
        /*0078*/ 	.byte	0x04, 0x11
        /*007a*/ 	.short	(.L_23 - .L_22)
	.align		4
.L_22:
        /*007c*/ 	.word	index@($__internal_0_$__cuda_sm20_div_rn_f64_full)
        /*0080*/ 	.word	0x00000028


	//----- nvinfo : EIATTR_FRAME_SIZE
	.align		4
.L_23:
        /*0084*/ 	.byte	0x04, 0x11
        /*0086*/ 	.short	(.L_25 - .L_24)
	.align		4
.L_24:
        /*0088*/ 	.word	index@(_Z14FEV2TRT_kernelPfS_idd)
        /*008c*/ 	.word	0x00000028


	//----- nvinfo : EIATTR_MIN_STACK_SIZE
	.align		4
.L_25:
        /*0090*/ 	.byte	0x04, 0x12
        /*0092*/ 	.short	(.L_27 - .L_26)
	.align		4
.L_26:
        /*0094*/ 	.word	index@(_Z14FEV2TRT_kernelPfS_idd)
        /*0098*/ 	.word	0x00000028


	//----- nvinfo : EIATTR_MIN_STACK_SIZE
	.align		4
.L_27:
        /*009c*/ 	.byte	0x04, 0x12
        /*009e*/ 	.short	(.L_29 - .L_28)
	.align		4
.L_28:
        /*00a0*/ 	.word	index@(_Z13FEV2TP_kernelPfS_dd)
        /*00a4*/ 	.word	0x00000028
.L_29:


//--------------------- .nv.compat                --------------------------
	.section	.nv.compat,"",@"SHT_CUDA_COMPAT_INFO"
	.align	4
        /*0000*/ 	.byte	0x02, 0x09, 0x00, 0x00, 0x02, 0x02, 0x01, 0x00, 0x02, 0x05, 0x05, 0x00, 0x03, 0x07, 0x01, 0x01
        /*0010*/ 	.byte	0x02, 0x03, 0x00, 0x00, 0x02, 0x06, 0x01, 0x00, 0x04, 0x0b, 0x08, 0x00, 0x01, 0x00, 0x00, 0x00
        /*0020*/ 	.byte	0x00, 0x00, 0x00, 0x00


//--------------------- .nv.info._Z14FEV2TRT_kernelPfS_idd --------------------------
	.section	.nv.info._Z14FEV2TRT_kernelPfS_idd,"",@"SHT_CUDA_INFO"
	.sectionflags	@""
	.align	4


	//----- nvinfo : EIATTR_CUDA_API_VERSION
	.align		4
        /*0000*/ 	.byte	0x04, 0x37
        /*0002*/ 	.short	(.L_31 - .L_30)
.L_30:
        /*0004*/ 	.word	0x00000082


	//----- nvinfo : EIATTR_KPARAM_INFO
	.align		4
.L_31:
        /*0008*/ 	.byte	0x04, 0x17
        /*000a*/ 	.short	(.L_33 - .L_32)
.L_32:
        /*000c*/ 	.word	0x00000000
        /*0010*/ 	.short	0x0004
        /*0012*/ 	.short	0x0020
        /*0014*/ 	.byte	0x00, 0xf0, 0x21, 0x00


	//----- nvinfo : EIATTR_KPARAM_INFO
	.align		4
.L_33:
        /*0018*/ 	.byte	0x04, 0x17
        /*001a*/ 	.short	(.L_35 - .L_34)
.L_34:
        /*001c*/ 	.word	0x00000000
        /*0020*/ 	.short	0x0003
        /*0022*/ 	.short	0x0018
        /*0024*/ 	.byte	0x00, 0xf0, 0x21, 0x00


	//----- nvinfo : EIATTR_KPARAM_INFO
	.align		4
.L_35:
        /*0028*/ 	.byte	0x04, 0x17
        /*002a*/ 	.short	(.L_37 - .L_36)
.L_36:
        /*002c*/ 	.word	0x00000000
        /*0030*/ 	.short	0x0002
        /*0032*/ 	.short	0x0010
        /*0034*/ 	.byte	0x00, 0xf0, 0x11, 0x00


	//----- nvinfo : EIATTR_KPARAM_INFO
	.align		4
.L_37:
        /*0038*/ 	.byte	0x04, 0x17
        /*003a*/ 	.short	(.L_39 - .L_38)
.L_38:
        /*003c*/ 	.word	0x00000000
        /*0040*/ 	.short	0x0001
        /*0042*/ 	.short	0x0008
        /*0044*/ 	.byte	0x00, 0xf5, 0x21, 0x00


	//----- nvinfo : EIATTR_KPARAM_INFO
	.align		4
.L_39:
        /*0048*/ 	.byte	0x04, 0x17
        /*004a*/ 	.short	(.L_41 - .L_40)
.L_40:
        /*004c*/ 	.word	0x00000000
        /*0050*/ 	.short	0x0000
        /*0052*/ 	.short	0x0000
        /*0054*/ 	.byte	0x00, 0xf5, 0x21, 0x00


	//----- nvinfo : EIATTR_SPARSE_MMA_MASK
	.align		4
.L_41:
        /*0058*/ 	.byte	0x03, 0x50
        /*005a*/ 	.short	0x0000


	//----- nvinfo : EIATTR_MAXREG_COUNT
	.align		4
        /*005c*/ 	.byte	0x03, 0x1b
        /*005e*/ 	.short	0x00ff


	//----- nvinfo : EIATTR_MERCURY_ISA_VERSION
	.align		4
        /*0060*/ 	.byte	0x03, 0x5f
        /*0062*/ 	.short	0x0101


	//----- nvinfo : EIATTR_VRC_CTA_INIT_COUNT
	.align		4
        /*0064*/ 	.byte	0x02, 0x4a
	.zero		1
	.zero		1


	//----- nvinfo : EIATTR_EXIT_INSTR_OFFSETS
	.align		4
        /*0068*/ 	.byte	0x04, 0x1c
        /*006a*/ 	.short	(.L_43 - .L_42)


	//   ....[0]....
.L_42:
        /*006c*/ 	.word	0x00002070


	//----- nvinfo : EIATTR_CRS_STACK_SIZE
	.align		4
.L_43:
        /*0070*/ 	.byte	0x04, 0x1e
        /*0072*/ 	.short	(.L_45 - .L_44)
.L_44:
        /*0074*/ 	.word	0x00000000


	//----- nvinfo : EIATTR_CBANK_PARAM_SIZE
	.align		4
.L_45:
        /*0078*/ 	.byte	0x03, 0x19
        /*007a*/ 	.short	0x0028


	//----- nvinfo : EIATTR_PARAM_CBANK
	.align		4
        /*007c*/ 	.byte	0x04, 0x0a
        /*007e*/ 	.short	(.L_47 - .L_46)
	.align		4
.L_46:
        /*0080*/ 	.word	index@(.nv.constant0._Z14FEV2TRT_kernelPfS_idd)
        /*0084*/ 	.short	0x0380
        /*0086*/ 	.short	0x0028


	//----- nvinfo : EIATTR_SW_WAR
	.align		4
.L_47:
        /*0088*/ 	.byte	0x04, 0x36
        /*008a*/ 	.short	(.L_49 - .L_48)
.L_48:
        /*008c*/ 	.word	0x00000008
.L_49:


//--------------------- .nv.info._Z13FEV2TP_kernelPfS_dd --------------------------
	.section	.nv.info._Z13FEV2TP_kernelPfS_dd,"",@"SHT_CUDA_INFO"
	.sectionflags	@""
	.align	4


	//----- nvinfo : EIATTR_CUDA_API_VERSION
	.align		4
        /*0000*/ 	.byte	0x04, 0x37
        /*0002*/ 	.short	(.L_51 - .L_50)
.L_50:
        /*0004*/ 	.word	0x00000082


	//----- nvinfo : EIATTR_KPARAM_INFO
	.align		4
.L_51:
        /*0008*/ 	.byte	0x04, 0x17
        /*000a*/ 	.short	(.L_53 - .L_52)
.L_52:
        /*000c*/ 	.word	0x00000000
        /*0010*/ 	.short	0x0003
        /*0012*/ 	.short	0x0018
        /*0014*/ 	.byte	0x00, 0xf0, 0x21, 0x00


	//----- nvinfo : EIATTR_KPARAM_INFO
	.align		4
.L_53:
        /*0018*/ 	.byte	0x04, 0x17
        /*001a*/ 	.short	(.L_55 - .L_54)
.L_54:
        /*001c*/ 	.word	0x00000000
        /*0020*/ 	.short	0x0002
        /*0022*/ 	.short	0x0010
        /*0024*/ 	.byte	0x00, 0xf0, 0x21, 0x00


	//----- nvinfo : EIATTR_KPARAM_INFO
	.align		4
.L_55:
        /*0028*/ 	.byte	0x04, 0x17
        /*002a*/ 	.short	(.L_57 - .L_56)
.L_56:
        /*002c*/ 	.word	0x00000000
        /*0030*/ 	.short	0x0001
        /*0032*/ 	.short	0x0008
        /*0034*/ 	.byte	0x00, 0xf5, 0x21, 0x00


	//----- nvinfo : EIATTR_KPARAM_INFO
	.align		4
.L_57:
        /*0038*/ 	.byte	0x04, 0x17
        /*003a*/ 	.short	(.L_59 - .L_58)
.L_58:
        /*003c*/ 	.word	0x00000000
        /*0040*/ 	.short	0x0000
        /*0042*/ 	.short	0x0000
        /*0044*/ 	.byte	0x00, 0xf5, 0x21, 0x00


	//----- nvinfo : EIATTR_SPARSE_MMA_MASK
	.align		4
.L_59:
        /*0048*/ 	.byte	0x03, 0x50
        /*004a*/ 	.short	0x0000


	//----- nvinfo : EIATTR_MAXREG_COUNT
	.align		4
        /*004c*/ 	.byte	0x03, 0x1b
        /*004e*/ 	.short	0x00ff


	//----- nvinfo : EIATTR_MERCURY_ISA_VERSION
	.align		4
        /*0050*/ 	.byte	0x03, 0x5f
        /*0052*/ 	.short	0x0101


	//----- nvinfo : EIATTR_VRC_CTA_INIT_COUNT
	.align		4
        /*0054*/ 	.byte	0x02, 0x4a
	.zero		1
	.zero		1


	//----- nvinfo : EIATTR_EXIT_INSTR_OFFSETS
	.align		4
        /*0058*/ 	.byte	0x04, 0x1c
        /*005a*/ 	.short	(.L_61 - .L_60)


	//   ....[0]....
.L_60:
        /*005c*/ 	.word	0x00002050


	//----- nvinfo : EIATTR_CRS_STACK_SIZE
	.align		4
.L_61:
        /*0060*/ 	.byte	0x04, 0x1e
        /*0062*/ 	.short	(.L_63 - .L_62)
.L_62:
        /*0064*/ 	.word	0x00000000


	//----- nvinfo : EIATTR_CBANK_PARAM_SIZE
	.align		4
.L_63:
        /*0068*/ 	.byte	0x03, 0x19
        /*006a*/ 	.short	0x0020


	//----- nvinfo : EIATTR_PARAM_CBANK
	.align		4
        /*006c*/ 	.byte	0x04, 0x0a
        /*006e*/ 	.short	(.L_65 - .L_64)
	.align		4
.L_64:
        /*0070*/ 	.word	index@(.nv.constant0._Z13FEV2TP_kernelPfS_dd)
        /*0074*/ 	.short	0x0380
        /*0076*/ 	.short	0x0020


	//----- nvinfo : EIATTR_SW_WAR
	.align		4
.L_65:
        /*0078*/ 	.byte	0x04, 0x36
        /*007a*/ 	.short	(.L_67 - .L_66)
.L_66:
        /*007c*/ 	.word	0x00000008
.L_67:


//--------------------- .nv.callgraph             --------------------------
	.section	.nv.callgraph,"",@"SHT_CUDA_CALLGRAPH"
	.align	4
	.sectionentsize	8
	.align		4
        /*0000*/ 	.word	0x00000000
	.align		4
        /*0004*/ 	.word	0xffffffff
	.align		4
        /*0008*/ 	.word	0x00000000
	.align		4
        /*000c*/ 	.word	0xfffffffe
	.align		4
        /*0010*/ 	.word	0x00000000
	.align		4
        /*0014*/ 	.word	0xfffffffd
	.align		4
        /*0018*/ 	.word	0x00000000
	.align		4
        /*001c*/ 	.word	0xfffffffc


//--------------------- .nv.constant4             --------------------------
	.section	.nv.constant4,"a",@progbits
	.align	8
	.align		8
.nv.constant4:
        /*0000*/ 	.dword	__cudart_i2opi_d
	.align		8
        /*0008*/ 	.dword	__cudart_sin_cos_coeffs


//--------------------- .text._Z14FEV2TRT_kernelPfS_idd --------------------------
	.section	.text._Z14FEV2TRT_kernelPfS_idd,"ax",@progbits
	.align	128
        .global         _Z14FEV2TRT_kernelPfS_idd
        .type           _Z14FEV2TRT_kernelPfS_idd,@function
        .size           _Z14FEV2TRT_kernelPfS_idd,(.L_x_75 - _Z14FEV2TRT_kernelPfS_idd)
        .other          _Z14FEV2TRT_kernelPfS_idd,@"STO_CUDA_ENTRY STV_DEFAULT"
_Z14FEV2TRT_kernelPfS_idd:
.text._Z14FEV2TRT_kernelPfS_idd:
[----:B------:R-:W0:Y:S01]  /*0000*/  LDC R1, c[0x0][0x37c] ;  /* 0x0000df00ff017b82 */ /* 0x000e220000000800 */
[----:B------:R-:W1:Y:S01]  /*0010*/  S2R R3, SR_TID.X ;  /* 0x0000000000037919 */ /* 0x000e620000002100 */
[----:B------:R-:W-:Y:S01]  /*0020*/  UMOV UR4, 0x69764ae9 ;  /* 0x69764ae900047882 */ /* 0x000fe20000000000 */
[----:B------:R-:W-:Y:S01]  /*0030*/  UMOV UR5, 0x40830d74 ;  /* 0x40830d7400057882 */ /* 0x000fe20000000000 */
[----:B------:R-:W-:Y:S01]  /*0040*/  IMAD.MOV.U32 R4, RZ, RZ, 0x1 ;  /* 0x00000001ff047424 */ /* 0x000fe200078e00ff */
[----:B------:R-:W2:Y:S01]  /*0050*/  S2R R0, SR_CTAID.X ;  /* 0x0000000000007919 */ /* 0x000ea20000002500 */
[----:B------:R-:W-:Y:S01]  /*0060*/  BSSY.RECONVERGENT B0, `(.L_x_0) ;  /* 0x0000021000007945 */ /* 0x000fe20003800200 */
[----:B0-----:R-:W-:Y:S02]  /*0070*/  VIADD R1, R1, 0xffffffd8 ;  /* 0xffffffd801017836 */ /* 0x001fe40000000000 */
[----:B-1----:R-:W-:Y:S01]  /*0080*/  VIADD R10, R3, 0xfffffea0 ;  /* 0xfffffea0030a7836 */ /* 0x002fe20000000000 */
[----:B--2---:R-:W-:-:S04]  /*0090*/  I2FP.F32.U32 R2, R0 ;  /* 0x0000000000027245 */ /* 0x004fc80000201000 */
[----:B------:R-:W-:Y:S01]  /*00a0*/  I2FP.F32.S32 R12, R10 ;  /* 0x0000000a000c7245 */ /* 0x000fe20000201400 */
[----:B------:R-:W-:-:S05]  /*00b0*/  FADD R2, R2, -128 ;  /* 0xc300000002027421 */ /* 0x000fca0000000000 */
[----:B------:R-:W0:Y:S02]  /*00c0*/  F2F.F64.F32 R12, R12 ;  /* 0x0000000c000c7310 */ /* 0x000e240000201800 */
[----:B0-----:R-:W-:Y:S02]  /*00d0*/  DADD R14, -RZ, |R12| ;  /* 0x00000000ff0e7229 */ /* 0x001fe4000000050c */
[----:B------:R-:W-:-:S08]  /*00e0*/  DSETP.GT.AND P1, PT, |R12|, UR4, PT ;  /* 0x000000040c007e2a */ /* 0x000fd0000bf24200 */
[----:B------:R-:W-:Y:S02]  /*00f0*/  FSEL R7, R15, 4.0953922271728515625, P1 ;  /* 0x40830d740f077808 */ /* 0x000fe40000800000 */
[----:B------:R-:W-:Y:S02]  /*0100*/  FSEL R6, R14, 1.86093440522687690656e+25, P1 ;  /* 0x69764ae90e067808 */ /* 0x000fe40000800000 */
[----:B------:R-:W0:Y:S04]  /*0110*/  MUFU.RCP64H R5, R7 ;  /* 0x0000000700057308 */ /* 0x000e280000001800 */
[----:B0-----:R-:W-:-:S08]  /*0120*/  DFMA R8, -R6, R4, 1 ;  /* 0x3ff000000608742b */ /* 0x001fd00000000104 */
[----:B------:R-:W-:-:S08]  /*0130*/  DFMA R8, R8, R8, R8 ;  /* 0x000000080808722b */ /* 0x000fd00000000008 */
[----:B------:R-:W-:-:S08]  /*0140*/  DFMA R8, R4, R8, R4 ;  /* 0x000000080408722b */ /* 0x000fd00000000004 */
[----:B------:R-:W-:-:S08]  /*0150*/  DFMA R4, -R6, R8, 1 ;  /* 0x3ff000000604742b */ /* 0x000fd00000000108 */
[----:B------:R-:W-:Y:S01]  /*0160*/  DFMA R4, R8, R4, R8 ;  /* 0x000000040804722b */ /* 0x000fe20000000008 */
[----:B------:R-:W-:Y:S02]  /*0170*/  FSEL R8, R14, 1.86093440522687690656e+25, !P1 ;  /* 0x69764ae90e087808 */ /* 0x000fe40004800000 */
[----:B------:R-:W-:-:S04]  /*0180*/  FSEL R9, R15, 4.0953922271728515625, !P1 ;  /* 0x40830d740f097808 */ /* 0x000fc80004800000 */
[----:B------:R-:W-:Y:S02]  /*0190*/  FSETP.GEU.AND P2, PT, |R9|, 6.5827683646048100446e-37, PT ;  /* 0x036000000900780b */ /* 0x000fe40003f4e200 */
[----:B------:R-:W-:-:S08]  /*01a0*/  DMUL R14, R4, R8 ;  /* 0x00000008040e7228 */ /* 0x000fd00000000000 */
[----:B------:R-:W-:-:S08]  /*01b0*/  DFMA R16, -R6, R14, R8 ;  /* 0x0000000e0610722b */ /* 0x000fd00000000108 */
[----:B------:R-:W-:Y:S02]  /*01c0*/  DFMA R4, R4, R16, R14 ;  /* 0x000000100404722b */ /* 0x000fe4000000000e */
[----:B------:R0:W1:Y:S08]  /*01d0*/  F2F.F64.F32 R16, R2 ;  /* 0x0000000200107310 */ /* 0x0000700000201800 */
[----:B------:R-:W-:-:S05]  /*01e0*/  FFMA R11, RZ, R7, R5 ;  /* 0x00000007ff0b7223 */ /* 0x000fca0000000005 */
[----:B------:R-:W-:-:S13]  /*01f0*/  FSETP.GT.AND P0, PT, |R11|, 1.469367938527859385e-39, PT ;  /* 0x001000000b00780b */ /* 0x000fda0003f04200 */
[----:B01----:R-:W-:Y:S05]  /*0200*/  @P0 BRA P2, `(.L_x_1) ;  /* 0x0000000000180947 */ /* 0x003fea0001000000 */
[----:B------:R-:W-:Y:S01]  /*0210*/  IMAD.MOV.U32 R4, RZ, RZ, R6 ;  /* 0x000000ffff047224 */ /* 0x000fe200078e0006 */
[----:B------:R-:W-:Y:S01]  /*0220*/  MOV R2, 0x250 ;  /* 0x0000025000027802 */ /* 0x000fe20000000f00 */
[----:B------:R-:W-:-:S07]  /*0230*/  IMAD.MOV.U32 R5, RZ, RZ, R7 ;  /* 0x000000ffff057224 */ /* 0x000fce00078e0007 */
[----:B------:R-:W-:Y:S05]  /*0240*/  CALL.REL.NOINC `($__internal_0_$__cuda_sm20_div_rn_f64_full) ;  /* 0x0000001c008c7944 */ /* 0x000fea0003c00000 */
[----:B------:R-:W-:Y:S02]  /*0250*/  IMAD.MOV.U32 R4, RZ, RZ, R22 ;  /* 0x000000ffff047224 */ /* 0x000fe400078e0016 */
[----:B------:R-:W-:-:S07]  /*0260*/  IMAD.MOV.U32 R5, RZ, RZ, R23 ;  /* 0x000000ffff057224 */ /* 0x000fce00078e0017 */
.L_x_1:
[----:B------:R-:W-:Y:S05]  /*0270*/  BSYNC.RECONVERGENT B0 ;  /* 0x0000000000007941 */ /* 0x000fea0003800200 */
.L_x_0:
[----:B------:R-:W-:Y:S01]  /*0280*/  DMUL R6, R4, R4 ;  /* 0x0000000404067228 */ /* 0x000fe20000000000 */
[----:B------:R-:W-:Y:S01]  /*0290*/  IMAD.MOV.U32 R8, RZ, RZ, -0x2449a4b7 ;  /* 0xdbb65b49ff087424 */ /* 0x000fe200078e00ff */
[----:B------:R-:W-:Y:S01]  /*02a0*/  UMOV UR4, 0x2a25ff7e ;  /* 0x2a25ff7e00047882 */ /* 0x000fe20000000000 */
[----:B------:R-:W-:Y:S01]  /*02b0*/  IMAD.MOV.U32 R9, RZ, RZ, 0x3f2d3b63 ;  /* 0x3f2d3b63ff097424 */ /* 0x000fe200078e00ff */
[----:B------:R-:W-:Y:S01]  /*02c0*/  UMOV UR5, 0x3ef53e1d ;  /* 0x3ef53e1d00057882 */ /* 0x000fe20000000000 */
[----:B------:R-:W-:Y:S01]  /*02d0*/  DADD R26, -RZ, |R12| ;  /* 0x00000000ff1a7229 */ /* 0x000fe2000000050c */
[----:B------:R-:W-:Y:S01]  /*02e0*/  BSSY.RECONVERGENT B0, `(.L_x_2) ;  /* 0x000004a000007945 */ /* 0x000fe20003800200 */
[----:B------:R-:W-:Y:S02]  /*02f0*/  MOV R2, 0x780 ;  /* 0x0000078000027802 */ /* 0x000fe40000000f00 */
[----:B------:R-:W-:Y:S01]  /*0300*/  DFMA R8, R6, -UR4, R8 ;  /* 0x8000000406087c2b */ /* 0x000fe20008000008 */
[----:B------:R-:W-:Y:S01]  /*0310*/  UMOV UR4, 0x8dde082e ;  /* 0x8dde082e00047882 */ /* 0x000fe20000000000 */
[----:B------:R-:W-:-:S06]  /*0320*/  UMOV UR5, 0x3f531278 ;  /* 0x3f53127800057882 */ /* 0x000fcc0000000000 */
[----:B------:R-:W-:Y:S01]  /*0330*/  DFMA R8, R6, R8, -UR4 ;  /* 0x8000000406087e2b */ /* 0x000fe20008000008 */
[----:B------:R-:W-:Y:S01]  /*0340*/  UMOV UR4, 0xc8249315 ;  /* 0xc824931500047882 */ /* 0x000fe20000000000 */
[----:B------:R-:W-:-:S06]  /*0350*/  UMOV UR5, 0x3f6f9690 ;  /* 0x3f6f969000057882 */ /* 0x000fcc0000000000 */
[----:B------:R-:W-:Y:S01]  /*0360*/  DFMA R8, R6, R8, UR4 ;  /* 0x0000000406087e2b */ /* 0x000fe20008000008 */
        /* <DEDUP_REMOVED lines=46> */
[----:B------:R-:W-:Y:S02]  /*0650*/  UMOV UR5, 0x40830d74 ;  /* 0x40830d7400057882 */ /* 0x000fe40000000000 */
[----:B------:R-:W-:-:S04]  /*0660*/  DSETP.NEU.AND P2, PT, |R12|, UR4, PT ;  /* 0x000000040c007e2a */ /* 0x000fc8000bf4d200 */
[----:B------:R-:W-:Y:S02]  /*0670*/  DMUL R8, R6, R8 ;  /* 0x0000000806087228 */ /* 0x000fe40000000000 */
[----:B------:R-:W-:Y:S01]  /*0680*/  DADD R6, |R12|, UR4 ;  /* 0x000000040c067e29 */ /* 0x000fe20008000200 */
[----:B------:R-:W0:Y:S05]  /*0690*/  LDCU.64 UR4, c[0x0][0x398] ;  /* 0x00007300ff0477ac */ /* 0x000e2a0008000a00 */
[----:B------:R-:W-:Y:S01]  /*06a0*/  DFMA R8, R8, R4, R4 ;  /* 0x000000040808722b */ /* 0x000fe20000000004 */
[----:B------:R-:W-:Y:S01]  /*06b0*/  @P1 IMAD.MOV.U32 R4, RZ, RZ, 0x54442d18 ;  /* 0x54442d18ff041424 */ /* 0x000fe200078e00ff */
[----:B------:R-:W-:Y:S01]  /*06c0*/  DSETP.NAN.AND P0, PT, R6, R6, PT ;  /* 0x000000060600722a */ /* 0x000fe20003f08000 */
[----:B------:R-:W-:-:S06]  /*06d0*/  @P1 IMAD.MOV.U32 R5, RZ, RZ, 0x3ff921fb ;  /* 0x3ff921fbff051424 */ /* 0x000fcc00078e00ff */
[----:B------:R-:W-:-:S06]  /*06e0*/  @P1 DADD R4, -R8, R4 ;  /* 0x0000000008041229 */ /* 0x000fcc0000000104 */
[----:B------:R-:W-:Y:S02]  /*06f0*/  @!P1 IMAD.MOV.U32 R5, RZ, RZ, R9 ;  /* 0x000000ffff059224 */ /* 0x000fe400078e0009 */
[----:B------:R-:W-:-:S03]  /*0700*/  @!P1 IMAD.MOV.U32 R4, RZ, RZ, R8 ;  /* 0x000000ffff049224 */ /* 0x000fc600078e0008 */
[----:B------:R-:W-:Y:S02]  /*0710*/  FSEL R5, R5, 1.8213495016098022461, P2 ;  /* 0x3fe921fb05057808 */ /* 0x000fe40001000000 */
[----:B------:R-:W-:Y:S02]  /*0720*/  FSEL R15, R4, 3.37028055040000000000e+12, P2 ;  /* 0x54442d18040f7808 */ /* 0x000fe40001000000 */
[----:B------:R-:W-:Y:S02]  /*0730*/  LOP3.LUT R5, R5, 0x80000000, R13, 0xb8, !PT ;  /* 0x8000000005057812 */ /* 0x000fe400078eb80d */
[----:B------:R-:W-:Y:S02]  /*0740*/  FSEL R14, R6, R15, P0 ;  /* 0x0000000f060e7208 */ /* 0x000fe40000000000 */
[----:B------:R-:W-:-:S06]  /*0750*/  FSEL R15, R7, R5, P0 ;  /* 0x00000005070f7208 */ /* 0x000fcc0000000000 */
[----:B0-----:R-:W-:-:S11]  /*0760*/  DADD R14, R14, UR4 ;  /* 0x000000040e0e7e29 */ /* 0x001fd60008000000 */
[----:B------:R-:W-:Y:S05]  /*0770*/  CALL.REL.NOINC `($_Z14FEV2TRT_kernelPfS_idd$__internal_accurate_pow) ;  /* 0x0000002000607944 */ /* 0x000fea0003c00000 */
[----:B------:R-:W-:Y:S05]  /*0780*/  BSYNC.RECONVERGENT B0 ;  /* 0x0000000000007941 */ /* 0x000fea0003800200 */
.L_x_2:
[C---:B------:R-:W-:Y:S01]  /*0790*/  ISETP.NE.AND P0, PT, R10.reuse, RZ, PT ;  /* 0x000000ff0a00720c */ /* 0x040fe20003f05270 */
[----:B------:R-:W-:Y:S01]  /*07a0*/  IMAD.MOV.U32 R4, RZ, RZ, R6 ;  /* 0x000000ffff047224 */ /* 0x000fe200078e0006 */
[----:B------:R-:W-:Y:S01]  /*07b0*/  ISETP.NE.AND P1, PT, R10, 0x1, PT ;  /* 0x000000010a00780c */ /* 0x000fe20003f25270 */
[----:B------:R-:W-:Y:S01]  /*07c0*/  IMAD.MOV.U32 R5, RZ, RZ, R7 ;  /* 0x000000ffff057224 */ /* 0x000fe200078e0007 */
[----:B------:R-:W-:Y:S01]  /*07d0*/  BSSY.RECONVERGENT B0, `(.L_x_3) ;  /* 0x0000008000007945 */ /* 0x000fe20003800200 */
[----:B------:R-:W-:Y:S01]  /*07e0*/  IMAD.MOV.U32 R26, RZ, RZ, 0x69764ae9 ;  /* 0x69764ae9ff1a7424 */ /* 0x000fe200078e00ff */
[----:B------:R-:W-:Y:S01]  /*07f0*/  MOV R2, 0x850 ;  /* 0x0000085000027802 */ /* 0x000fe20000000f00 */
[----:B------:R-:W-:-:S06]  /*0800*/  IMAD.MOV.U32 R27, RZ, RZ, 0x40830d74 ;  /* 0x40830d74ff1b7424 */ /* 0x000fcc00078e00ff */
[----:B------:R-:W-:-:S06]  /*0810*/  @!P0 CS2R R4, SRZ ;  /* 0x0000000000048805 */ /* 0x000fcc000001ff00 */
[----:B------:R-:W-:Y:S02]  /*0820*/  FSEL R10, R4, RZ, P1 ;  /* 0x000000ff040a7208 */ /* 0x000fe40000800000 */
[----:B------:R-:W-:-:S07]  /*0830*/  FSEL R11, R5, 1.875, P1 ;  /* 0x3ff00000050b7808 */ /* 0x000fce0000800000 */
[----:B------:R-:W-:Y:S05]  /*0840*/  CALL.REL.NOINC `($_Z14FEV2TRT_kernelPfS_idd$__internal_accurate_pow) ;  /* 0x00000020002c7944 */ /* 0x000fea0003c00000 */
[----:B------:R-:W-:Y:S05]  /*0850*/  BSYNC.RECONVERGENT B0 ;  /* 0x0000000000007941 */ /* 0x000fea0003800200 */
.L_x_3:
[----:B------:R-:W-:Y:S01]  /*0860*/  IMAD.MOV.U32 R4, RZ, RZ, R6 ;  /* 0x000000ffff047224 */ /* 0x000fe200078e0006 */
[----:B------:R-:W-:Y:S01]  /*0870*/  BSSY.RECONVERGENT B0, `(.L_x_4) ;  /* 0x0000015000007945 */ /* 0x000fe20003800200 */
[----:B------:R-:W-:Y:S02]  /*0880*/  IMAD.MOV.U32 R5, RZ, RZ, R7 ;  /* 0x000000ffff057224 */ /* 0x000fe400078e0007 */
[----:B------:R-:W-:Y:S02]  /*0890*/  IMAD.MOV.U32 R8, RZ, RZ, 0x0 ;  /* 0x00000000ff087424 */ /* 0x000fe400078e00ff */
[----:B------:R-:W-:Y:S02]  /*08a0*/  IMAD.MOV.U32 R9, RZ, RZ, 0x3fd80000 ;  /* 0x3fd80000ff097424 */ /* 0x000fe400078e00ff */
[----:B------:R-:W-:-:S06]  /*08b0*/  DADD R10, R4, R10 ;  /* 0x00000000040a7229 */ /* 0x000fcc000000000a */
[----:B------:R-:W0:Y:S04]  /*08c0*/  MUFU.RSQ64H R5, R11 ;  /* 0x0000000b00057308 */ /* 0x000e280000001c00 */
[----:B------:R-:W-:-:S05]  /*08d0*/  VIADD R4, R11, 0xfcb00000 ;  /* 0xfcb000000b047836 */ /* 0x000fca0000000000 */
[----:B------:R-:W-:Y:S01]  /*08e0*/  ISETP.GE.U32.AND P0, PT, R4, 0x7ca00000, PT ;  /* 0x7ca000000400780c */ /* 0x000fe20003f06070 */
[----:B0-----:R-:W-:-:S08]  /*08f0*/  DMUL R6, R4, R4 ;  /* 0x0000000404067228 */ /* 0x001fd00000000000 */
[----:B------:R-:W-:-:S08]  /*0900*/  DFMA R6, R10, -R6, 1 ;  /* 0x3ff000000a06742b */ /* 0x000fd00000000806 */
[----:B------:R-:W-:Y:S02]  /*0910*/  DFMA R8, R6, R8, 0.5 ;  /* 0x3fe000000608742b */ /* 0x000fe40000000008 */
[----:B------:R-:W-:-:S08]  /*0920*/  DMUL R6, R4, R6 ;  /* 0x0000000604067228 */ /* 0x000fd00000000000 */
[----:B------:R-:W-:-:S08]  /*0930*/  DFMA R18, R8, R6, R4 ;  /* 0x000000060812722b */ /* 0x000fd00000000004 */
[----:B------:R-:W-:Y:S02]  /*0940*/  DMUL R6, R10, R18 ;  /* 0x000000120a067228 */ /* 0x000fe40000000000 */
[----:B------:R-:W-:Y:S02]  /*0950*/  VIADD R9, R19, 0xfff00000 ;  /* 0xfff0000013097836 */ /* 0x000fe40000000000 */
[----:B------:R-:W-:-:S04]  /*0960*/  IMAD.MOV.U32 R8, RZ, RZ, R18 ;  /* 0x000000ffff087224 */ /* 0x000fc800078e0012 */
[----:B------:R-:W-:-:S08]  /*0970*/  DFMA R20, R6, -R6, R10 ;  /* 0x800000060614722b */ /* 0x000fd0000000000a */
[----:B------:R-:W-:Y:S01]  /*0980*/  DFMA R12, R20, R8, R6 ;  /* 0x00000008140c722b */ /* 0x000fe20000000006 */
[----:B------:R-:W-:Y:S10]  /*0990*/  @!P0 BRA `(.L_x_5) ;  /* 0x0000000000088947 */ /* 0x000ff40003800000 */
[----:B------:R-:W-:-:S07]  /*09a0*/  MOV R2, 0x9c0 ;  /* 0x000009c000027802 */ /* 0x000fce0000000f00 */
[----:B------:R-:W-:Y:S05]  /*09b0*/  CALL.REL.NOINC `($__internal_1_$__cuda_sm20_dsqrt_rn_f64_mediumpath_v1) ;  /* 0x0000001c001c7944 */ /* 0x000fea0003c00000 */
.L_x_5:
[----:B------:R-:W-:Y:S05]  /*09c0*/  BSYNC.RECONVERGENT B0 ;  /* 0x0000000000007941 */ /* 0x000fea0003800200 */
.L_x_4:
[----:B------:R-:W-:Y:S01]  /*09d0*/  DADD R8, -RZ, |R16| ;  /* 0x00000000ff087229 */ /* 0x000fe20000000510 */
[----:B------:R-:W-:Y:S01]  /*09e0*/  IMAD.MOV.U32 R4, RZ, RZ, 0x1 ;  /* 0x00000001ff047424 */ /* 0x000fe200078e00ff */
[--C-:B------:R-:W-:Y:S01]  /*09f0*/  DADD R18, -RZ, |R12|.reuse ;  /* 0x00000000ff127229 */ /* 0x100fe2000000050c */
[----:B------:R-:W-:Y:S01]  /*0a00*/  BSSY.RECONVERGENT B0, `(.L_x_6) ;  /* 0x000001b000007945 */ /* 0x000fe20003800200 */
[----:B------:R-:W-:-:S08]  /*0a10*/  DSETP.GT.AND P1, PT, |R16|, |R12|, PT ;  /* 0x4000000c1000722a */ /* 0x000fd00003f24200 */
[----:B------:R-:W-:Y:S02]  /*0a20*/  FSEL R11, R9, R19, P1 ;  /* 0x00000013090b7208 */ /* 0x000fe40000800000 */
[----:B------:R-:W-:Y:S02]  /*0a30*/  FSEL R10, R8, R18, P1 ;  /* 0x00000012080a7208 */ /* 0x000fe40000800000 */
[----:B------:R-:W0:Y:S01]  /*0a40*/  MUFU.RCP64H R5, R11 ;  /* 0x0000000b00057308 */ /* 0x000e220000001800 */
[----:B------:R-:W-:Y:S02]  /*0a50*/  FSEL R18, R18, R8, P1 ;  /* 0x0000000812127208 */ /* 0x000fe40000800000 */
[----:B------:R-:W-:-:S04]  /*0a60*/  FSEL R19, R19, R9, P1 ;  /* 0x0000000913137208 */ /* 0x000fc80000800000 */
[----:B------:R-:W-:Y:S01]  /*0a70*/  FSETP.GEU.AND P2, PT, |R19|, 6.5827683646048100446e-37, PT ;  /* 0x036000001300780b */ /* 0x000fe20003f4e200 */
[----:B0-----:R-:W-:-:S08]  /*0a80*/  DFMA R6, -R10, R4, 1 ;  /* 0x3ff000000a06742b */ /* 0x001fd00000000104 */
[----:B------:R-:W-:-:S08]  /*0a90*/  DFMA R6, R6, R6, R6 ;  /* 0x000000060606722b */ /* 0x000fd00000000006 */
[----:B------:R-:W-:-:S08]  /*0aa0*/  DFMA R6, R4, R6, R4 ;  /* 0x000000060406722b */ /* 0x000fd00000000004 */
[----:B------:R-:W-:-:S08]  /*0ab0*/  DFMA R4, -R10, R6, 1 ;  /* 0x3ff000000a04742b */ /* 0x000fd00000000106 */
[----:B------:R-:W-:-:S08]  /*0ac0*/  DFMA R4, R6, R4, R6 ;  /* 0x000000040604722b */ /* 0x000fd00000000006 */
[----:B------:R-:W-:-:S08]  /*0ad0*/  DMUL R6, R4, R18 ;  /* 0x0000001204067228 */ /* 0x000fd00000000000 */
[----:B------:R-:W-:-:S08]  /*0ae0*/  DFMA R8, -R10, R6, R18 ;  /* 0x000000060a08722b */ /* 0x000fd00000000112 */
[----:B------:R-:W-:-:S10]  /*0af0*/  DFMA R4, R4, R8, R6 ;  /* 0x000000080404722b */ /* 0x000fd40000000006 */
[----:B------:R-:W-:-:S05]  /*0b00*/  FFMA R2, RZ, R11, R5 ;  /* 0x0000000bff027223 */ /* 0x000fca0000000005 */
[----:B------:R-:W-:-:S13]  /*0b10*/  FSETP.GT.AND P0, PT, |R2|, 1.469367938527859385e-39, PT ;  /* 0x001000000200780b */ /* 0x000fda0003f04200 */
[----:B------:R-:W-:Y:S05]  /*0b20*/  @P0 BRA P2, `(.L_x_7) ;  /* 0x0000000000200947 */ /* 0x000fea0001000000 */
[----:B------:R-:W-:Y:S01]  /*0b30*/  IMAD.MOV.U32 R8, RZ, RZ, R18 ;  /* 0x000000ffff087224 */ /* 0x000fe200078e0012 */
[----:B------:R-:W-:Y:S01]  /*0b40*/  MOV R2, 0xb90 ;  /* 0x00000b9000027802 */ /* 0x000fe20000000f00 */
[----:B------:R-:W-:Y:S02]  /*0b50*/  IMAD.MOV.U32 R9, RZ, RZ, R19 ;  /* 0x000000ffff097224 */ /* 0x000fe400078e0013 */
[----:B------:R-:W-:Y:S02]  /*0b60*/  IMAD.MOV.U32 R4, RZ, RZ, R10 ;  /* 0x000000ffff047224 */ /* 0x000fe400078e000a */
[----:B------:R-:W-:-:S07]  /*0b70*/  IMAD.MOV.U32 R5, RZ, RZ, R11 ;  /* 0x000000ffff057224 */ /* 0x000fce00078e000b */
[----:B------:R-:W-:Y:S05]  /*0b80*/  CALL.REL.NOINC `($__internal_0_$__cuda_sm20_div_rn_f64_full) ;  /* 0x00000014003c7944 */ /* 0x000fea0003c00000 */
[----:B------:R-:W-:Y:S02]  /*0b90*/  IMAD.MOV.U32 R4, RZ, RZ, R22 ;  /* 0x000000ffff047224 */ /* 0x000fe400078e0016 */
[----:B------:R-:W-:-:S07]  /*0ba0*/  IMAD.MOV.U32 R5, RZ, RZ, R23 ;  /* 0x000000ffff057224 */ /* 0x000fce00078e0017 */
.L_x_7:
[----:B------:R-:W-:Y:S05]  /*0bb0*/  BSYNC.RECONVERGENT B0 ;  /* 0x0000000000007941 */ /* 0x000fea0003800200 */
.L_x_6:
[----:B------:R-:W-:Y:S01]  /*0bc0*/  DMUL R6, R4, R4 ;  /* 0x0000000404067228 */ /* 0x000fe20000000000 */
[----:B------:R-:W-:Y:S01]  /*0bd0*/  IMAD.MOV.U32 R8, RZ, RZ, -0x2449a4b7 ;  /* 0xdbb65b49ff087424 */ /* 0x000fe200078e00ff */
[----:B------:R-:W-:Y:S01]  /*0be0*/  UMOV UR4, 0x2a25ff7e ;  /* 0x2a25ff7e00047882 */ /* 0x000fe20000000000 */
[----:B------:R-:W-:Y:S01]  /*0bf0*/  IMAD.MOV.U32 R9, RZ, RZ, 0x3f2d3b63 ;  /* 0x3f2d3b63ff097424 */ /* 0x000fe200078e00ff */
[----:B------:R-:W-:Y:S01]  /*0c00*/  UMOV UR5, 0x3ef53e1d ;  /* 0x3ef53e1d00057882 */ /* 0x000fe20000000000 */
[----:B------:R-:W-:Y:S01]  /*0c10*/  ISETP.GE.AND P2, PT, R13, RZ, PT ;  /* 0x000000ff0d00720c */ /* 0x000fe20003f46270 */
[----:B------:R-:W-:Y:S01]  /*0c20*/  DSETP.NEU.AND P3, PT, R10, RZ, PT ;  /* 0x000000ff0a00722a */ /* 0x000fe20003f6d000 */
[----:B------:R-:W-:Y:S01]  /*0c30*/  UMOV UR6, 0x60000000 ;  /* 0x6000000000067882 */ /* 0x000fe20000000000 */
[----:B------:R-:W-:Y:S01]  /*0c40*/  @!P1 IMAD.MOV.U32 R10, RZ, RZ, 0x54442d18 ;  /* 0x54442d18ff0a9424 */ /* 0x000fe200078e00ff */
[----:B------:R-:W-:Y:S01]  /*0c50*/  DFMA R8, R6, -UR4, R8 ;  /* 0x8000000406087c2b */ /* 0x000fe20008000008 */
[----:B------:R-:W-:Y:S01]  /*0c60*/  UMOV UR4, 0x8dde082e ;  /* 0x8dde082e00047882 */ /* 0x000fe20000000000 */
[----:B------:R-:W-:Y:S01]  /*0c70*/  UMOV UR5, 0x3f531278 ;  /* 0x3f53127800057882 */ /* 0x000fe20000000000 */
[----:B------:R-:W-:Y:S01]  /*0c80*/  @P1 PLOP3.LUT P0, PT, P2, PT, PT, 0x80, 0x8 ;  /* 0x000000000008181c */ /* 0x000fe2000170f070 */
[----:B------:R-:W-:Y:S01]  /*0c90*/  @!P1 IMAD.MOV.U32 R11, RZ, RZ, 0x400921fb ;  /* 0x400921fbff0b9424 */ /* 0x000fe200078e00ff */
[----:B------:R-:W-:Y:S01]  /*0ca0*/  UMOV UR7, 0x401921fb ;  /* 0x401921fb00077882 */ /* 0x000fe20000000000 */
[----:B------:R-:W-:Y:S01]  /*0cb0*/  @P1 IMAD.MOV.U32 R18, RZ, RZ, 0x54442d18 ;  /* 0x54442d18ff121424 */ /* 0x000fe200078e00ff */
[----:B------:R-:W-:Y:S01]  /*0cc0*/  DSETP.GE.AND P4, PT, R14, UR6, PT ;  /* 0x000000060e007e2a */ /* 0x000fe2000bf86000 */
[----:B------:R-:W-:Y:S01]  /*0cd0*/  @P1 IMAD.MOV.U32 R19, RZ, RZ, 0x3ff921fb ;  /* 0x3ff921fbff131424 */ /* 0x000fe200078e00ff */
[C---:B------:R-:W-:Y:S01]  /*0ce0*/  DFMA R8, R6.reuse, R8, -UR4 ;  /* 0x8000000406087e2b */ /* 0x040fe20008000008 */
[----:B------:R-:W-:Y:S01]  /*0cf0*/  UMOV UR4, 0xc8249315 ;  /* 0xc824931500047882 */ /* 0x000fe20000000000 */
[----:B------:R-:W-:Y:S01]  /*0d00*/  UMOV UR5, 0x3f6f9690 ;  /* 0x3f6f969000057882 */ /* 0x000fe20000000000 */
[----:B------:R-:W-:Y:S01]  /*0d10*/  UMOV UR8, 0x60000000 ;  /* 0x6000000000087882 */ /* 0x000fe20000000000 */
[----:B------:R-:W-:Y:S01]  /*0d20*/  UMOV UR9, 0x3ff921fb ;  /* 0x3ff921fb00097882 */ /* 0x000fe20000000000 */
[----:B------:R-:W-:Y:S03]  /*0d30*/  BSSY.RECONVERGENT B0, `(.L_x_8) ;  /* 0x0000065000007945 */ /* 0x000fe60003800200 */
        /* <DEDUP_REMOVED lines=48> */
[----:B------:R-:W-:-:S08]  /*1040*/  DMUL R8, R6, R8 ;  /* 0x0000000806087228 */ /* 0x000fd00000000000 */
[----:B------:R-:W-:Y:S02]  /*1050*/  DFMA R4, R8, R4, R4 ;  /* 0x000000040804722b */ /* 0x000fe40000000004 */
[----:B------:R-:W-:Y:S01]  /*1060*/  DADD R8, R14, -UR4 ;  /* 0x800000040e087e29 */ /* 0x000fe20008000000 */
[----:B------:R-:W0:Y:S05]  /*1070*/  LDCU.64 UR4, c[0x0][0x3a0] ;  /* 0x00007400ff0477ac */ /* 0x000e2a0008000a00 */
[----:B------:R-:W-:Y:S02]  /*1080*/  @P1 DADD R6, -RZ, -R4 ;  /* 0x00000000ff061229 */ /* 0x000fe40000000904 */
[----:B------:R-:W-:-:S02]  /*1090*/  @!P1 DADD R10, -R4, R10 ;  /* 0x00000000040a9229 */ /* 0x000fc4000000010a */
[----:B------:R-:W-:Y:S02]  /*10a0*/  FSEL R8, R8, R14, P4 ;  /* 0x0000000e08087208 */ /* 0x000fe40002000000 */
[----:B------:R-:W-:Y:S01]  /*10b0*/  FSEL R9, R9, R15, P4 ;  /* 0x0000000f09097208 */ /* 0x000fe20002000000 */
[----:B------:R-:W-:-:S03]  /*10c0*/  @P3 IMAD.MOV.U32 R15, RZ, RZ, 0x7f3321d2 ;  /* 0x7f3321d2ff0f3424 */ /* 0x000fc600078e00ff */
[----:B------:R-:W-:Y:S02]  /*10d0*/  @P1 FSEL R6, R4, R6, !P0 ;  /* 0x0000000604061208 */ /* 0x000fe40004000000 */
[----:B------:R-:W-:Y:S02]  /*10e0*/  @P1 FSEL R7, R5, R7, !P0 ;  /* 0x0000000705071208 */ /* 0x000fe40004000000 */
[----:B------:R-:W-:Y:S01]  /*10f0*/  @!P1 PLOP3.LUT P0, PT, P2, PT, PT, 0x80, 0x8 ;  /* 0x000000000008981c */ /* 0x000fe2000170f070 */
[----:B------:R-:W-:-:S03]  /*1100*/  DSETP.GEU.AND P2, PT, R8, RZ, PT ;  /* 0x000000ff0800722a */ /* 0x000fc60003f4e000 */
[----:B------:R-:W-:Y:S01]  /*1110*/  @P1 DADD R6, R6, R18 ;  /* 0x0000000006061229 */ /* 0x000fe20000000012 */
[----:B------:R-:W-:Y:S01]  /*1120*/  @P3 FSEL R15, R15, 3.37028055040000000000e+12, !P0 ;  /* 0x54442d180f0f3808 */ /* 0x000fe20004000000 */
[----:B------:R-:W-:-:S04]  /*1130*/  @P3 IMAD.MOV.U32 R19, RZ, RZ, 0x4002d97c ;  /* 0x4002d97cff133424 */ /* 0x000fc800078e00ff */
[----:B------:R-:W-:Y:S02]  /*1140*/  @!P1 FSEL R6, R10, R4, !P0 ;  /* 0x000000040a069208 */ /* 0x000fe40004000000 */
[----:B------:R-:W-:Y:S01]  /*1150*/  @!P1 FSEL R7, R11, R5, !P0 ;  /* 0x000000050b079208 */ /* 0x000fe20004000000 */
[----:B------:R-:W-:Y:S01]  /*1160*/  DADD R4, R8, UR6 ;  /* 0x0000000608047e29 */ /* 0x000fe20008000000 */
[----:B------:R-:W-:Y:S01]  /*1170*/  @P3 FSEL R19, R19, 1.8213495016098022461, !P0 ;  /* 0x3fe921fb13133808 */ /* 0x000fe20004000000 */
[----:B------:R-:W-:Y:S01]  /*1180*/  @P3 DSETP.NEU.AND P1, PT, |R12|, |R16|, PT ;  /* 0x400000100c00322a */ /* 0x000fe20003f2d200 */
[----:B------:R-:W-:Y:S01]  /*1190*/  @!P3 FSEL R11, RZ, 2.1426990032196044922, P0 ;  /* 0x400921fbff0bb808 */ /* 0x000fe20000000000 */
[----:B------:R-:W-:Y:S01]  /*11a0*/  DADD R12, |R16|, |R12| ;  /* 0x00000000100c7229 */ /* 0x000fe2000000060c */
[----:B------:R-:W-:-:S03]  /*11b0*/  @!P3 FSEL R10, RZ, 3.37028055040000000000e+12, P0 ;  /* 0x54442d18ff0ab808 */ /* 0x000fc60000000000 */
[----:B------:R-:W-:Y:S02]  /*11c0*/  @P3 FSEL R7, R19, R7, !P1 ;  /* 0x0000000713073208 */ /* 0x000fe40004800000 */
[----:B------:R-:W-:Y:S02]  /*11d0*/  FSEL R18, R4, R8, !P2 ;  /* 0x0000000804127208 */ /* 0x000fe40005000000 */
[----:B------:R-:W-:Y:S01]  /*11e0*/  FSEL R19, R5, R9, !P2 ;  /* 0x0000000905137208 */ /* 0x000fe20005000000 */
[----:B------:R-:W-:Y:S01]  /*11f0*/  @P3 IMAD.MOV.U32 R11, RZ, RZ, R7 ;  /* 0x000000ffff0b3224 */ /* 0x000fe200078e0007 */
[----:B------:R-:W-:Y:S01]  /*1200*/  @P3 FSEL R2, R15, R6, !P1 ;  /* 0x000000060f023208 */ /* 0x000fe20004800000 */
[----:B------:R-:W-:Y:S01]  /*1210*/  DSETP.NAN.AND P0, PT, R12, R12, PT ;  /* 0x0000000c0c00722a */ /* 0x000fe20003f08000 */
[----:B------:R-:W-:Y:S02]  /*1220*/  IMAD.MOV.U32 R6, RZ, RZ, 0x0 ;  /* 0x00000000ff067424 */ /* 0x000fe400078e00ff */
[C---:B------:R-:W-:Y:S01]  /*1230*/  DSETP.GEU.AND P1, PT, R18.reuse, UR8, PT ;  /* 0x0000000812007e2a */ /* 0x040fe2000bf2e000 */
[----:B------:R-:W-:Y:S01]  /*1240*/  @P3 IMAD.MOV.U32 R10, RZ, RZ, R2 ;  /* 0x000000ffff0a3224 */ /* 0x000fe200078e0002 */
[----:B------:R-:W-:Y:S01]  /*1250*/  DSETP.GE.AND P2, PT, R18, RZ, PT ;  /* 0x000000ff1200722a */ /* 0x000fe20003f46000 */
[----:B------:R-:W-:Y:S01]  /*1260*/  LOP3.LUT R17, R11, 0x80000000, R17, 0xb8, !PT ;  /* 0x800000000b117812 */ /* 0x000fe200078eb811 */
[----:B------:R-:W-:-:S02]  /*1270*/  IMAD.MOV.U32 R7, RZ, RZ, 0x408e0000 ;  /* 0x408e0000ff077424 */ /* 0x000fc400078e00ff */
[----:B------:R-:W-:Y:S02]  /*1280*/  FSEL R4, R12, R10, P0 ;  /* 0x0000000a0c047208 */ /* 0x000fe40000000000 */
[----:B------:R-:W-:-:S06]  /*1290*/  FSEL R5, R13, R17, P0 ;  /* 0x000000110d057208 */ /* 0x000fcc0000000000 */
[----:B0-----:R-:W-:Y:S02]  /*12a0*/  DADD R4, R4, UR4 ;  /* 0x0000000404047e29 */ /* 0x001fe40008000000 */
[----:B------:R-:W-:Y:S09]  /*12b0*/  @!P1 BRA P2, `(.L_x_9) ;  /* 0x0000000000309947 */ /* 0x000ff20001000000 */
[C---:B------:R-:W-:Y:S01]  /*12c0*/  DSETP.GEU.AND P0, PT, R18.reuse, UR6, PT ;  /* 0x0000000612007e2a */ /* 0x040fe2000bf0e000 */
[----:B------:R-:W-:Y:S01]  /*12d0*/  UMOV UR4, 0x60000000 ;  /* 0x6000000000047882 */ /* 0x000fe20000000000 */
[----:B------:R-:W-:Y:S01]  /*12e0*/  UMOV UR5, 0x400921fb ;  /* 0x400921fb00057882 */ /* 0x000fe20000000000 */
[----:B------:R-:W-:Y:S01]  /*12f0*/  IMAD.MOV.U32 R2, RZ, RZ, 0x408e0000 ;  /* 0x408e0000ff027424 */ /* 0x000fe200078e00ff */
[C---:B------:R-:W-:Y:S01]  /*1300*/  DADD R6, R18.reuse, -UR4 ;  /* 0x8000000412067e29 */ /* 0x040fe20008000000 */
[----:B------:R-:W-:Y:S01]  /*1310*/  UMOV UR4, 0x88000000 ;  /* 0x8800000000047882 */ /* 0x000fe20000000000 */
[----:B------:R-:W-:Y:S02]  /*1320*/  UMOV UR5, 0x4012d97c ;  /* 0x4012d97c00057882 */ /* 0x000fe40000000000 */
[----:B------:R-:W-:-:S06]  /*1330*/  DSETP.GE.AND P0, PT, R18, UR4, !P0 ;  /* 0x0000000412007e2a */ /* 0x000fcc000c706000 */
[----:B------:R-:W-:Y:S01]  /*1340*/  FSEL R18, R18, R6, P0 ;  /* 0x0000000612127208 */ /* 0x000fe20000000000 */
[----:B------:R-:W-:Y:S01]  /*1350*/  IMAD.MOV.U32 R6, RZ, RZ, RZ ;  /* 0x000000ffff067224 */ /* 0x000fe200078e00ff */
[----:B------:R-:W-:Y:S02]  /*1360*/  FSEL R19, R19, R7, P0 ;  /* 0x0000000713137208 */ /* 0x000fe40000000000 */
[----:B------:R-:W-:-:S07]  /*1370*/  FSEL R7, R2, 5.203125, P0 ;  /* 0x40a6800002077808 */ /* 0x000fce0000000000 */
.L_x_9:
[----:B------:R-:W-:Y:S05]  /*1380*/  BSYNC.RECONVERGENT B0 ;  /* 0x0000000000007941 */ /* 0x000fea0003800200 */
.L_x_8:
[----:B------:R-:W-:Y:S01]  /*1390*/  DSETP.NEU.AND P0, PT, |R18|, +INF , PT ;  /* 0x7ff000001200742a */ /* 0x000fe20003f0d200 */
[----:B------:R-:W0:Y:S01]  /*13a0*/  LDCU.64 UR4, c[0x0][0x358] ;  /* 0x00006b00ff0477ac */ /* 0x000e220008000a00 */
[----:B------:R-:W-:-:S12]  /*13b0*/  BSSY.RECONVERGENT B0, `(.L_x_10) ;  /* 0x000001a000007945 */ /* 0x000fd80003800200 */
[----:B------:R-:W-:Y:S01]  /*13c0*/  @!P0 DMUL R20, RZ, R18 ;  /* 0x00000012ff148228 */ /* 0x000fe20000000000 */
[----:B------:R-:W-:Y:S01]  /*13d0*/  @!P0 IMAD.MOV.U32 R2, RZ, RZ, RZ ;  /* 0x000000ffff028224 */ /* 0x000fe200078e00ff */
[----:B------:R-:W-:Y:S09]  /*13e0*/  @!P0 BRA `(.L_x_11) ;  /* 0x0000000000588947 */ /* 0x000ff20003800000 */
[----:B------:R-:W-:Y:S01]  /*13f0*/  UMOV UR6, 0x6dc9c883 ;  /* 0x6dc9c88300067882 */ /* 0x000fe20000000000 */
[----:B------:R-:W-:Y:S01]  /*1400*/  UMOV UR7, 0x3fe45f30 ;  /* 0x3fe45f3000077882 */ /* 0x000fe20000000000 */
[C---:B------:R-:W-:Y:S02]  /*1410*/  DSETP.GE.AND P0, PT, |R18|.reuse, 2.14748364800000000000e+09, PT ;  /* 0x41e000001200742a */ /* 0x040fe40003f06200 */
[----:B------:R-:W-:Y:S01]  /*1420*/  DMUL R8, R18, UR6 ;  /* 0x0000000612087c28 */ /* 0x000fe20008000000 */
[----:B------:R-:W-:Y:S01]  /*1430*/  UMOV UR6, 0x54442d18 ;  /* 0x54442d1800067882 */ /* 0x000fe20000000000 */
[----:B------:R-:W-:-:S04]  /*1440*/  UMOV UR7, 0x3ff921fb ;  /* 0x3ff921fb00077882 */ /* 0x000fc80000000000 */
[----:B------:R-:W1:Y:S08]  /*1450*/  F2I.F64 R2, R8 ;  /* 0x0000000800027311 */ /* 0x000e700000301100 */
[----:B-1----:R-:W1:Y:S02]  /*1460*/  I2F.F64 R20, R2 ;  /* 0x0000000200147312 */ /* 0x002e640000201c00 */
[----:B-1----:R-:W-:Y:S01]  /*1470*/  DFMA R10, R20, -UR6, R18 ;  /* 0x80000006140a7c2b */ /* 0x002fe20008000012 */
[----:B------:R-:W-:Y:S01]  /*1480*/  UMOV UR6, 0x33145c00 ;  /* 0x33145c0000067882 */ /* 0x000fe20000000000 */
[----:B------:R-:W-:-:S06]  /*1490*/  UMOV UR7, 0x3c91a626 ;  /* 0x3c91a62600077882 */ /* 0x000fcc0000000000 */
[----:B------:R-:W-:Y:S01]  /*14a0*/  DFMA R10, R20, -UR6, R10 ;  /* 0x80000006140a7c2b */ /* 0x000fe2000800000a */
[----:B------:R-:W-:Y:S01]  /*14b0*/  UMOV UR6, 0x252049c0 ;  /* 0x252049c000067882 */ /* 0x000fe20000000000 */
[----:B------:R-:W-:-:S06]  /*14c0*/  UMOV UR7, 0x397b839a ;  /* 0x397b839a00077882 */ /* 0x000fcc0000000000 */
[----:B------:R-:W-:Y:S01]  /*14d0*/  DFMA R20, R20, -UR6, R10 ;  /* 0x8000000614147c2b */ /* 0x000fe2000800000a */
[----:B------:R-:W-:Y:S10]  /*14e0*/  @!P0 BRA `(.L_x_11) ;  /* 0x0000000000188947 */ /* 0x000ff40003800000 */
[----:B------:R-:W-:Y:S01]  /*14f0*/  IMAD.MOV.U32 R2, RZ, RZ, R18 ;  /* 0x000000ffff027224 */ /* 0x000fe200078e0012 */
[----:B------:R-:W-:-:S07]  /*1500*/  MOV R18, 0x1520 ;  /* 0x0000152000127802 */ /* 0x000fce0000000f00 */
[----:B0-----:R-:W-:Y:S05]  /*1510*/  CALL.REL.NOINC `($_Z14FEV2TRT_kernelPfS_idd$__internal_trig_reduction_slowpathd) ;  /* 0x0000001c009c7944 */ /* 0x001fea0003c00000 */
[----:B------:R-:W-:Y:S02]  /*1520*/  IMAD.MOV.U32 R2, RZ, RZ, R8 ;  /* 0x000000ffff027224 */ /* 0x000fe400078e0008 */
[----:B------:R-:W-:Y:S02]  /*1530*/  IMAD.MOV.U32 R20, RZ, RZ, R22 ;  /* 0x000000ffff147224 */ /* 0x000fe400078e0016 */
[----:B------:R-:W-:-:S07]  /*1540*/  IMAD.MOV.U32 R21, RZ, RZ, R23 ;  /* 0x000000ffff157224 */ /* 0x000fce00078e0017 */
.L_x_11:
[----:B0-----:R-:W-:Y:S05]  /*1550*/  BSYNC.RECONVERGENT B0 ;  /* 0x0000000000007941 */ /* 0x001fea0003800200 */
.L_x_10:
[----:B------:R-:W0:Y:S01]  /*1560*/  LDCU.64 UR6, c[0x4][0x8] ;  /* 0x01000100ff0677ac */ /* 0x000e220008000a00 */
[----:B------:R-:W-:-:S05]  /*1570*/  IMAD.SHL.U32 R8, R2, 0x40, RZ ;  /* 0x0000004002087824 */ /* 0x000fca00078e00ff */
[----:B------:R-:W-:-:S04]  /*1580*/  LOP3.LUT R8, R8, 0x40, RZ, 0xc0, !PT ;  /* 0x0000004008087812 */ /* 0x000fc800078ec0ff */
[----:B0-----:R-:W-:-:S05]  /*1590*/  IADD3 R26, P0, PT, R8, UR6, RZ ;  /* 0x00000006081a7c10 */ /* 0x001fca000ff1e0ff */
[----:B------:R-:W-:-:S05]  /*15a0*/  IMAD.X R27, RZ, RZ, UR7, P0 ;  /* 0x00000007ff1b7e24 */ /* 0x000fca00080e06ff */
[----:B------:R-:W2:Y:S04]  /*15b0*/  LDG.E.128.CONSTANT R8, desc[UR4][R26.64] ;  /* 0x000000041a087981 */ /* 0x000ea8000c1e9d00 */
[----:B------:R-:W3:Y:S04]  /*15c0*/  LDG.E.128.CONSTANT R12, desc[UR4][R26.64+0x10] ;  /* 0x000010041a0c7981 */ /* 0x000ee8000c1e9d00 */
[----:B------:R-:W4:Y:S01]  /*15d0*/  LDG.E.128.CONSTANT R16, desc[UR4][R26.64+0x20] ;  /* 0x000020041a107981 */ /* 0x000f22000c1e9d00 */
[----:B------:R-:W-:Y:S01]  /*15e0*/  LOP3.LUT R22, R2, 0x1, RZ, 0xc0, !PT ;  /* 0x0000000102167812 */ /* 0x000fe200078ec0ff */
[----:B------:R-:W-:Y:S01]  /*15f0*/  IMAD.MOV.U32 R24, RZ, RZ, 0x20fd8164 ;  /* 0x20fd8164ff187424 */ /* 0x000fe200078e00ff */
[----:B------:R-:W-:Y:S01]  /*1600*/  DSETP.NEU.AND P1, PT, |R4|, +INF , PT ;  /* 0x7ff000000400742a */ /* 0x000fe20003f2d200 */
[----:B------:R-:W-:Y:S01]  /*1610*/  IMAD.MOV.U32 R25, RZ, RZ, 0x3da8ff83 ;  /* 0x3da8ff83ff197424 */ /* 0x000fe200078e00ff */
[----:B------:R-:W-:Y:S01]  /*1620*/  ISETP.NE.U32.AND P0, PT, R22, 0x1, PT ;  /* 0x000000011600780c */ /* 0x000fe20003f05070 */
[----:B------:R-:W-:Y:S01]  /*1630*/  DMUL R22, R20, R20 ;  /* 0x0000001414167228 */ /* 0x000fe20000000000 */
[----:B------:R-:W-:Y:S02]  /*1640*/  BSSY.RECONVERGENT B0, `(.L_x_12) ;  /* 0x000002c000007945 */ /* 0x000fe40003800200 */
[----:B------:R-:W-:-:S02]  /*1650*/  FSEL R24, R24, -8.06006814911005101289e+34, !P0 ;  /* 0xf9785eba18187808 */ /* 0x000fc40004000000 */
[----:B------:R-:W-:-:S06]  /*1660*/  FSEL R25, -R25, 0.11223486810922622681, !P0 ;  /* 0x3de5db6519197808 */ /* 0x000fcc0004000100 */
[----:B--2---:R-:W-:-:S08]  /*1670*/  DFMA R8, R22, R24, R8 ;  /* 0x000000181608722b */ /* 0x004fd00000000008 */
[----:B------:R-:W-:-:S08]  /*1680*/  DFMA R8, R22, R8, R10 ;  /* 0x000000081608722b */ /* 0x000fd0000000000a */
[----:B---3--:R-:W-:-:S08]  /*1690*/  DFMA R8, R22, R8, R12 ;  /* 0x000000081608722b */ /* 0x008fd0000000000c */
[----:B------:R-:W-:-:S08]  /*16a0*/  DFMA R8, R22, R8, R14 ;  /* 0x000000081608722b */ /* 0x000fd0000000000e */
[----:B----4-:R-:W-:-:S08]  /*16b0*/  DFMA R8, R22, R8, R16 ;  /* 0x000000081608722b */ /* 0x010fd00000000010 */
[----:B------:R-:W-:-:S08]  /*16c0*/  DFMA R8, R22, R8, R18 ;  /* 0x000000081608722b */ /* 0x000fd00000000012 */
[----:B------:R-:W-:Y:S02]  /*16d0*/  DFMA R20, R8, R20, R20 ;  /* 0x000000140814722b */ /* 0x000fe40000000014 */
[----:B------:R-:W-:Y:S02]  /*16e0*/  DFMA R8, R22, R8, 1 ;  /* 0x3ff000001608742b */ /* 0x000fe40000000008 */
[----:B------:R-:W-:-:S08]  /*16f0*/  @!P1 DMUL R22, RZ, R4 ;  /* 0x00000004ff169228 */ /* 0x000fd00000000000 */
[----:B------:R-:W-:Y:S02]  /*1700*/  FSEL R10, R8, R20, !P0 ;  /* 0x00000014080a7208 */ /* 0x000fe40004000000 */
[----:B------:R-:W-:Y:S02]  /*1710*/  FSEL R11, R9, R21, !P0 ;  /* 0x00000015090b7208 */ /* 0x000fe40004000000 */
[----:B------:R-:W-:Y:S01]  /*1720*/  LOP3.LUT P0, RZ, R2, 0x2, RZ, 0xc0, !PT ;  /* 0x0000000202ff7812 */ /* 0x000fe2000780c0ff */
[----:B------:R-:W-:-:S03]  /*1730*/  @!P1 IMAD.MOV.U32 R2, RZ, RZ, 0x1 ;  /* 0x00000001ff029424 */ /* 0x000fc600078e00ff */
[----:B------:R-:W-:-:S10]  /*1740*/  DADD R8, RZ, -R10 ;  /* 0x00000000ff087229 */ /* 0x000fd4000000080a */
[----:B------:R-:W-:Y:S02]  /*1750*/  FSEL R20, R10, R8, !P0 ;  /* 0x000000080a147208 */ /* 0x000fe40004000000 */
[----:B------:R-:W-:Y:S01]  /*1760*/  FSEL R21, R11, R9, !P0 ;  /* 0x000000090b157208 */ /* 0x000fe20004000000 */
[----:B------:R-:W-:Y:S06]  /*1770*/  @!P1 BRA `(.L_x_13) ;  /* 0x0000000000609947 */ /* 0x000fec0003800000 */
[----:B------:R-:W-:Y:S01]  /*1780*/  UMOV UR6, 0x6dc9c883 ;  /* 0x6dc9c88300067882 */ /* 0x000fe20000000000 */
[----:B------:R-:W-:Y:S01]  /*1790*/  UMOV UR7, 0x3fe45f30 ;  /* 0x3fe45f3000077882 */ /* 0x000fe20000000000 */
[C---:B------:R-:W-:Y:S01]  /*17a0*/  DSETP.GE.AND P0, PT, |R4|.reuse, 2.14748364800000000000e+09, PT ;  /* 0x41e000000400742a */ /* 0x040fe20003f06200 */
[----:B------:R-:W-:Y:S01]  /*17b0*/  BSSY.RECONVERGENT B1, `(.L_x_14) ;  /* 0x0000013000017945 */ /* 0x000fe20003800200 */
[----:B------:R-:W-:Y:S01]  /*17c0*/  DMUL R8, R4, UR6 ;  /* 0x0000000604087c28 */ /* 0x000fe20008000000 */
[----:B------:R-:W-:Y:S01]  /*17d0*/  UMOV UR6, 0x54442d18 ;  /* 0x54442d1800067882 */ /* 0x000fe20000000000 */
[----:B------:R-:W-:-:S04]  /*17e0*/  UMOV UR7, 0x3ff921fb ;  /* 0x3ff921fb00077882 */ /* 0x000fc80000000000 */
[----:B------:R-:W0:Y:S08]  /*17f0*/  F2I.F64 R2, R8 ;  /* 0x0000000800027311 */ /* 0x000e300000301100 */
[----:B0-----:R-:W0:Y:S02]  /*1800*/  I2F.F64 R22, R2 ;  /* 0x0000000200167312 */ /* 0x001e240000201c00 */
[----:B0-----:R-:W-:Y:S01]  /*1810*/  DFMA R10, R22, -UR6, R4 ;  /* 0x80000006160a7c2b */ /* 0x001fe20008000004 */
        /* <DEDUP_REMOVED lines=8> */
[----:B------:R-:W-:Y:S01]  /*18a0*/  MOV R18, 0x18d0 ;  /* 0x000018d000127802 */ /* 0x000fe20000000f00 */
[----:B------:R-:W-:-:S07]  /*18b0*/  IMAD.MOV.U32 R19, RZ, RZ, R5 ;  /* 0x000000ffff137224 */ /* 0x000fce00078e0005 */
[----:B------:R-:W-:Y:S05]  /*18c0*/  CALL.REL.NOINC `($_Z14FEV2TRT_kernelPfS_idd$__internal_trig_reduction_slowpathd) ;  /* 0x0000001800b07944 */ /* 0x000fea0003c00000 */
[----:B------:R-:W-:-:S07]  /*18d0*/  IMAD.MOV.U32 R2, RZ, RZ, R8 ;  /* 0x000000ffff027224 */ /* 0x000fce00078e0008 */
.L_x_15:
[----:B------:R-:W-:Y:S05]  /*18e0*/  BSYNC.RECONVERGENT B1 ;  /* 0x0000000000017941 */ /* 0x000fea0003800200 */
.L_x_14:
[----:B------:R-:W-:-:S07]  /*18f0*/  VIADD R2, R2, 0x1 ;  /* 0x0000000102027836 */ /* 0x000fce0000000000 */
.L_x_13:
[----:B------:R-:W-:Y:S05]  /*1900*/  BSYNC.RECONVERGENT B0 ;  /* 0x0000000000007941 */ /* 0x000fea0003800200 */
.L_x_12:
        /* <DEDUP_REMOVED lines=10> */
[----:B------:R-:W-:Y:S01]  /*19b0*/  DMUL R26, R22, R22 ;  /* 0x00000016161a7228 */ /* 0x000fe20000000000 */
[----:B------:R-:W-:Y:S01]  /*19c0*/  BSSY.RECONVERGENT B0, `(.L_x_16) ;  /* 0x0000030000007945 */ /* 0x000fe20003800200 */
[----:B------:R-:W-:Y:S01]  /*19d0*/  ISETP.NE.U32.AND P0, PT, R24, 0x1, PT ;  /* 0x000000011800780c */ /* 0x000fe20003f05070 */
[----:B------:R-:W-:Y:S01]  /*19e0*/  IMAD.MOV.U32 R24, RZ, RZ, 0x20fd8164 ;  /* 0x20fd8164ff187424 */ /* 0x000fe200078e00ff */
[----:B------:R-:W-:-:S02]  /*19f0*/  DSETP.NEU.AND P1, PT, |R4|, +INF , PT ;  /* 0x7ff000000400742a */ /* 0x000fc40003f2d200 */
[----:B------:R-:W-:Y:S02]  /*1a00*/  FSEL R25, -R25, 0.11223486810922622681, !P0 ;  /* 0x3de5db6519197808 */ /* 0x000fe40004000100 */
[----:B------:R-:W-:-:S06]  /*1a10*/  FSEL R24, R24, -8.06006814911005101289e+34, !P0 ;  /* 0xf9785eba18187808 */ /* 0x000fcc0004000000 */
[----:B--2---:R-:W-:-:S08]  /*1a20*/  DFMA R8, R26, R24, R8 ;  /* 0x000000181a08722b */ /* 0x004fd00000000008 */
[----:B------:R-:W-:Y:S02]  /*1a30*/  DFMA R8, R26, R8, R10 ;  /* 0x000000081a08722b */ /* 0x000fe4000000000a */
[----:B------:R-:W-:Y:S02]  /*1a40*/  DMUL R10, R20, 960 ;  /* 0x408e0000140a7828 */ /* 0x000fe40000000000 */
[----:B------:R-:W-:-:S04]  /*1a50*/  @!P1 DMUL R20, RZ, R4 ;  /* 0x00000004ff149228 */ /* 0x000fc80000000000 */
[----:B---3--:R-:W-:-:S08]  /*1a60*/  DFMA R8, R26, R8, R12 ;  /* 0x000000081a08722b */ /* 0x008fd0000000000c */
[----:B------:R-:W-:-:S08]  /*1a70*/  DFMA R8, R26, R8, R14 ;  /* 0x000000081a08722b */ /* 0x000fd0000000000e */
[----:B----4-:R-:W-:-:S08]  /*1a80*/  DFMA R8, R26, R8, R16 ;  /* 0x000000081a08722b */ /* 0x010fd00000000010 */
[----:B------:R-:W-:-:S08]  /*1a90*/  DFMA R8, R26, R8, R18 ;  /* 0x000000081a08722b */ /* 0x000fd00000000012 */
[----:B------:R-:W-:Y:S02]  /*1aa0*/  DFMA R22, R8, R22, R22 ;  /* 0x000000160816722b */ /* 0x000fe40000000016 */
[----:B------:R-:W-:-:S10]  /*1ab0*/  DFMA R8, R26, R8, 1 ;  /* 0x3ff000001a08742b */ /* 0x000fd40000000008 */
[----:B------:R-:W-:Y:S02]  /*1ac0*/  FSEL R12, R8, R22, !P0 ;  /* 0x00000016080c7208 */ /* 0x000fe40004000000 */
[----:B------:R-:W-:Y:S02]  /*1ad0*/  FSEL R13, R9, R23, !P0 ;  /* 0x00000017090d7208 */ /* 0x000fe40004000000 */
[----:B------:R-:W-:Y:S01]  /*1ae0*/  LOP3.LUT P0, RZ, R2, 0x2, RZ, 0xc0, !PT ;  /* 0x0000000202ff7812 */ /* 0x000fe2000780c0ff */
[----:B------:R-:W-:-:S03]  /*1af0*/  @!P1 IMAD.MOV.U32 R2, RZ, RZ, RZ ;  /* 0x000000ffff029224 */ /* 0x000fc600078e00ff */
[----:B------:R-:W-:-:S10]  /*1b00*/  DADD R8, RZ, -R12 ;  /* 0x00000000ff087229 */ /* 0x000fd4000000080c */
[----:B------:R-:W-:Y:S02]  /*1b10*/  FSEL R8, R12, R8, !P0 ;  /* 0x000000080c087208 */ /* 0x000fe40004000000 */
[----:B------:R-:W-:-:S06]  /*1b20*/  FSEL R9, R13, R9, !P0 ;  /* 0x000000090d097208 */ /* 0x000fcc0004000000 */
[----:B------:R-:W-:Y:S01]  /*1b30*/  DFMA R6, R10, R8, R6 ;  /* 0x000000080a06722b */ /* 0x000fe20000000006 */
[----:B------:R-:W-:Y:S10]  /*1b40*/  @!P1 BRA `(.L_x_17) ;  /* 0x00000000005c9947 */ /* 0x000ff40003800000 */
[----:B------:R-:W-:Y:S01]  /*1b50*/  UMOV UR6, 0x6dc9c883 ;  /* 0x6dc9c88300067882 */ /* 0x000fe20000000000 */
[----:B------:R-:W-:Y:S01]  /*1b60*/  UMOV UR7, 0x3fe45f30 ;  /* 0x3fe45f3000077882 */ /* 0x000fe20000000000 */
[C---:B------:R-:W-:Y:S02]  /*1b70*/  DSETP.GE.AND P0, PT, |R4|.reuse, 2.14748364800000000000e+09, PT ;  /* 0x41e000000400742a */ /* 0x040fe40003f06200 */
        /* <DEDUP_REMOVED lines=17> */
[----:B------:R-:W-:Y:S02]  /*1c90*/  IMAD.MOV.U32 R2, RZ, RZ, R8 ;  /* 0x000000ffff027224 */ /* 0x000fe400078e0008 */
[----:B------:R-:W-:Y:S02]  /*1ca0*/  IMAD.MOV.U32 R20, RZ, RZ, R22 ;  /* 0x000000ffff147224 */ /* 0x000fe400078e0016 */
[----:B------:R-:W-:-:S07]  /*1cb0*/  IMAD.MOV.U32 R21, RZ, RZ, R23 ;  /* 0x000000ffff157224 */ /* 0x000fce00078e0017 */
.L_x_17:
[----:B------:R-:W-:Y:S05]  /*1cc0*/  BSYNC.RECONVERGENT B0 ;  /* 0x0000000000007941 */ /* 0x000fea0003800200 */
.L_x_16:
        /* <DEDUP_REMOVED lines=10> */
[----:B------:R-:W-:Y:S01]  /*1d70*/  F2I.F64.TRUNC R6, R6 ;  /* 0x0000000600067311 */ /* 0x000fe2000030d100 */
[----:B------:R-:W-:Y:S01]  /*1d80*/  IMAD.MOV.U32 R25, RZ, RZ, 0x3da8ff83 ;  /* 0x3da8ff83ff197424 */ /* 0x000fe200078e00ff */
[----:B------:R-:W-:Y:S01]  /*1d90*/  ISETP.NE.U32.AND P0, PT, R4, 0x1, PT ;  /* 0x000000010400780c */ /* 0x000fe20003f05070 */
[----:B------:R-:W-:-:S03]  /*1da0*/  DMUL R4, R20, R20 ;  /* 0x0000001414047228 */ /* 0x000fc60000000000 */
[----:B------:R-:W-:Y:S02]  /*1db0*/  FSEL R24, R24, -8.06006814911005101289e+34, !P0 ;  /* 0xf9785eba18187808 */ /* 0x000fe40004000000 */
[----:B------:R-:W-:-:S06]  /*1dc0*/  FSEL R25, -R25, 0.11223486810922622681, !P0 ;  /* 0x3de5db6519197808 */ /* 0x000fcc0004000100 */
[----:B--2---:R-:W-:-:S08]  /*1dd0*/  DFMA R8, R4, R24, R8 ;  /* 0x000000180408722b */ /* 0x004fd00000000008 */
[----:B------:R-:W-:Y:S01]  /*1de0*/  DFMA R8, R4, R8, R10 ;  /* 0x000000080408722b */ /* 0x000fe2000000000a */
[----:B------:R-:W-:Y:S02]  /*1df0*/  IMAD.MOV.U32 R10, RZ, RZ, 0x0 ;  /* 0x00000000ff0a7424 */ /* 0x000fe400078e00ff */
[----:B------:R-:W-:-:S05]  /*1e00*/  IMAD.MOV.U32 R11, RZ, RZ, 0x408e0000 ;  /* 0x408e0000ff0b7424 */ /* 0x000fca00078e00ff */
[----:B---3--:R-:W-:-:S08]  /*1e10*/  DFMA R8, R4, R8, R12 ;  /* 0x000000080408722b */ /* 0x008fd0000000000c */
[C---:B------:R-:W-:Y:S01]  /*1e20*/  DFMA R8, R4.reuse, R8, R14 ;  /* 0x000000080408722b */ /* 0x040fe2000000000e */
[----:B------:R-:W0:Y:S07]  /*1e30*/  LDC R15, c[0x0][0x390] ;  /* 0x0000e400ff0f7b82 */ /* 0x000e2e0000000800 */
[----:B----4-:R-:W-:-:S08]  /*1e40*/  DFMA R8, R4, R8, R16 ;  /* 0x000000080408722b */ /* 0x010fd00000000010 */
[----:B------:R-:W-:-:S08]  /*1e50*/  DFMA R8, R4, R8, R18 ;  /* 0x000000080408722b */ /* 0x000fd00000000012 */
[----:B------:R-:W-:Y:S02]  /*1e60*/  DFMA R20, R8, R20, R20 ;  /* 0x000000140814722b */ /* 0x000fe40000000014 */
[----:B------:R-:W-:-:S10]  /*1e70*/  DFMA R4, R4, R8, 1 ;  /* 0x3ff000000404742b */ /* 0x000fd40000000008 */
[----:B------:R-:W-:Y:S02]  /*1e80*/  FSEL R8, R4, R20, !P0 ;  /* 0x0000001404087208 */ /* 0x000fe40004000000 */
[----:B------:R-:W-:Y:S02]  /*1e90*/  FSEL R9, R5, R21, !P0 ;  /* 0x0000001505097208 */ /* 0x000fe40004000000 */
[----:B------:R-:W-:-:S04]  /*1ea0*/  LOP3.LUT P0, RZ, R2, 0x2, RZ, 0xc0, !PT ;  /* 0x0000000202ff7812 */ /* 0x000fc8000780c0ff */
[----:B------:R-:W-:-:S10]  /*1eb0*/  DADD R4, RZ, -R8 ;  /* 0x00000000ff047229 */ /* 0x000fd40000000808 */
[----:B------:R-:W-:Y:S02]  /*1ec0*/  FSEL R4, R8, R4, !P0 ;  /* 0x0000000408047208 */ /* 0x000fe40004000000 */
[----:B------:R-:W-:Y:S02]  /*1ed0*/  FSEL R5, R9, R5, !P0 ;  /* 0x0000000509057208 */ /* 0x000fe40004000000 */
[----:B------:R-:W1:Y:S04]  /*1ee0*/  LDC.64 R8, c[0x0][0x380] ;  /* 0x0000e000ff087b82 */ /* 0x000e680000000a00 */
[----:B------:R-:W-:-:S10]  /*1ef0*/  DFMA R4, R4, R10, 960 ;  /* 0x408e00000404742b */ /* 0x000fd4000000000a */
[----:B------:R-:W2:Y:S02]  /*1f00*/  F2I.F64.TRUNC R5, R4 ;  /* 0x0000000400057311 */ /* 0x000ea4000030d100 */
[----:B--2---:R-:W-:-:S04]  /*1f10*/  IMAD R11, R5, 0xf00, R6 ;  /* 0x00000f00050b7824 */ /* 0x004fc800078e0206 */
[----:B------:R-:W-:-:S04]  /*1f20*/  IMAD R11, R11, 0x3, RZ ;  /* 0x000000030b0b7824 */ /* 0x000fc800078e02ff */
[----:B-1----:R-:W-:Y:S02]  /*1f30*/  IMAD.WIDE R8, R11, 0x4, R8 ;  /* 0x000000040b087825 */ /* 0x002fe400078e0208 */
[----:B------:R-:W1:Y:S03]  /*1f40*/  LDC.64 R10, c[0x0][0x388] ;  /* 0x0000e200ff0a7b82 */ /* 0x000e660000000a00 */
[----:B------:R-:W2:Y:S01]  /*1f50*/  LDG.E R13, desc[UR4][R8.64] ;  /* 0x00000004080d7981 */ /* 0x000ea2000c1e1900 */
[----:B------:R-:W-:-:S04]  /*1f60*/  IMAD R0, R0, 0x2c0, R3 ;  /* 0x000002c000007824 */ /* 0x000fc800078e0203 */
[----:B0-----:R-:W-:-:S04]  /*1f70*/  IMAD R0, R15, 0x2c000, R0 ;  /* 0x0002c0000f007824 */ /* 0x001fc800078e0200 */
[----:B------:R-:W-:-:S04]  /*1f80*/  IMAD R3, R0, 0x3, RZ ;  /* 0x0000000300037824 */ /* 0x000fc800078e02ff */
[----:B-1----:R-:W-:-:S05]  /*1f90*/  IMAD.WIDE R2, R3, 0x4, R10 ;  /* 0x0000000403027825 */ /* 0x002fca00078e020a */
[----:B--2---:R-:W-:Y:S04]  /*1fa0*/  STG.E desc[UR4][R2.64], R13 ;  /* 0x0000000d02007986 */ /* 0x004fe8000c101904 */
[----:B------:R-:W2:Y:S04]  /*1fb0*/  LDG.E R5, desc[UR4][R8.64+0x4] ;  /* 0x0000040408057981 */ /* 0x000ea8000c1e1900 */
[----:B--2---:R-:W-:Y:S04]  /*1fc0*/  STG.E desc[UR4][R2.64+0x4], R5 ;  /* 0x0000040502007986 */ /* 0x004fe8000c101904 */
[----:B------:R-:W2:Y:S01]  /*1fd0*/  LDG.E R0, desc[UR4][R8.64+0x8] ;  /* 0x0000080408007981 */ /* 0x000ea2000c1e1900 */
[----:B------:R-:W-:Y:S01]  /*1fe0*/  FADD R4, R13, -123.6750030517578125 ;  /* 0xc2f7599a0d047421 */ /* 0x000fe20000000000 */
[----:B------:R-:W-:-:S03]  /*1ff0*/  FADD R6, R5, -116.279998779296875 ;  /* 0xc2e88f5c05067421 */ /* 0x000fc60000000000 */
[----:B------:R-:W-:Y:S01]  /*2000*/  FMUL R7, R4, 0.017124749720096588135 ;  /* 0x3c8c493404077820 */ /* 0x000fe20000400000 */
[----:B------:R-:W-:-:S04]  /*2010*/  FMUL R11, R6, 0.017506999894976615906 ;  /* 0x3c8f6ad7060b7820 */ /* 0x000fc80000400000 */
[----:B------:R-:W-:Y:S04]  /*2020*/  STG.E desc[UR4][R2.64], R7 ;  /* 0x0000000702007986 */ /* 0x000fe8000c101904 */
[----:B------:R-:W-:Y:S01]  /*2030*/  STG.E desc[UR4][R2.64+0x4], R11 ;  /* 0x0000040b02007986 */ /* 0x000fe2000c101904 */
[----:B--2---:R-:W-:-:S04]  /*2040*/  FADD R0, R0, -103.529998779296875 ;  /* 0xc2cf0f5c00007421 */ /* 0x004fc80000000000 */
[----:B------:R-:W-:-:S05]  /*2050*/  FMUL R15, R0, 0.017429189756512641907 ;  /* 0x3c8ec7a9000f7820 */ /* 0x000fca0000400000 */
[----:B------:R-:W-:Y:S01]  /*2060*/  STG.E desc[UR4][R2.64+0x8], R15 ;  /* 0x0000080f02007986 */ /* 0x000fe2000c101904 */
[----:B------:R-:W-:Y:S05]  /*2070*/  EXIT ;  /* 0x000000000000794d */ /* 0x000fea0003800000 */
        .weak           $__internal_0_$__cuda_sm20_div_rn_f64_full
        .type           $__internal_0_$__cuda_sm20_div_rn_f64_full,@function
        .size           $__internal_0_$__cuda_sm20_div_rn_f64_full,($__internal_1_$__cuda_sm20_dsqrt_rn_f64_mediumpath_v1 - $__internal_0_$__cuda_sm20_div_rn_f64_full)
$__internal_0_$__cuda_sm20_div_rn_f64_full:
[----:B------:R-:W-:Y:S01]  /*2080*/  FSETP.GEU.AND P3, PT, |R9|, 1.469367938527859385e-39, PT ;  /* 0x001000000900780b */ /* 0x000fe20003f6e200 */
[----:B------:R-:W-:Y:S01]  /*2090*/  IMAD.MOV.U32 R27, RZ, RZ, 0x1ca00000 ;  /* 0x1ca00000ff1b7424 */ /* 0x000fe200078e00ff */
[C---:B------:R-:W-:Y:S01]  /*20a0*/  FSETP.GEU.AND P0, PT, |R5|.reuse, 1.469367938527859385e-39, PT ;  /* 0x001000000500780b */ /* 0x040fe20003f0e200 */
[----:B------:R-:W-:Y:S01]  /*20b0*/  IMAD.MOV.U32 R18, RZ, RZ, R8 ;  /* 0x000000ffff127224 */ /* 0x000fe200078e0008 */
[----:B------:R-:W-:Y:S01]  /*20c0*/  LOP3.LUT R6, R5, 0x800fffff, RZ, 0xc0, !PT ;  /* 0x800fffff05067812 */ /* 0x000fe200078ec0ff */
[----:B------:R-:W-:Y:S01]  /*20d0*/  IMAD.MOV.U32 R20, RZ, RZ, 0x1 ;  /* 0x00000001ff147424 */ /* 0x000fe200078e00ff */
[----:B------:R-:W-:Y:S01]  /*20e0*/  LOP3.LUT R26, R9, 0x7ff00000, RZ, 0xc0, !PT ;  /* 0x7ff00000091a7812 */ /* 0x000fe200078ec0ff */
[----:B------:R-:W-:Y:S01]  /*20f0*/  BSSY.RECONVERGENT B1, `(.L_x_18) ;  /* 0x0000050000017945 */ /* 0x000fe20003800200 */
[----:B------:R-:W-:Y:S01]  /*2100*/  LOP3.LUT R7, R6, 0x3ff00000, RZ, 0xfc, !PT ;  /* 0x3ff0000006077812 */ /* 0x000fe200078efcff */
[----:B------:R-:W-:Y:S01]  /*2110*/  IMAD.MOV.U32 R6, RZ, RZ, R4 ;  /* 0x000000ffff067224 */ /* 0x000fe200078e0004 */
[----:B------:R-:W-:-:S03]  /*2120*/  LOP3.LUT R29, R5, 0x7ff00000, RZ, 0xc0, !PT ;  /* 0x7ff00000051d7812 */ /* 0x000fc600078ec0ff */
[----:B------:R-:W-:Y:S01]  /*2130*/  @!P3 LOP3.LUT R19, R5, 0x7ff00000, RZ, 0xc0, !PT ;  /* 0x7ff000000513b812 */ /* 0x000fe200078ec0ff */
[----:B------:R-:W-:Y:S01]  /*2140*/  @!P3 IMAD.MOV.U32 R22, RZ, RZ, RZ ;  /* 0x000000ffff16b224 */ /* 0x000fe200078e00ff */
[----:B------:R-:W-:Y:S01]  /*2150*/  @!P0 DMUL R6, R4, 8.98846567431157953865e+307 ;  /* 0x7fe0000004068828 */ /* 0x000fe20000000000 */
[C---:B------:R-:W-:Y:S02]  /*2160*/  ISETP.GE.U32.AND P2, PT, R26.reuse, R29, PT ;  /* 0x0000001d1a00720c */ /* 0x040fe40003f46070 */
[----:B------:R-:W-:Y:S02]  /*2170*/  @!P3 ISETP.GE.U32.AND P4, PT, R26, R19, PT ;  /* 0x000000131a00b20c */ /* 0x000fe40003f86070 */
[C---:B------:R-:W-:Y:S01]  /*2180*/  SEL R19, R27.reuse, 0x63400000, !P2 ;  /* 0x634000001b137807 */ /* 0x040fe20005000000 */
[----:B------:R-:W0:Y:S01]  /*2190*/  MUFU.RCP64H R21, R7 ;  /* 0x0000000700157308 */ /* 0x000e220000001800 */
[----:B------:R-:W-:Y:S02]  /*21a0*/  @!P3 SEL R23, R27, 0x63400000, !P4 ;  /* 0x634000001b17b807 */ /* 0x000fe40006000000 */
[----:B------:R-:W-:-:S02]  /*21b0*/  LOP3.LUT R19, R19, 0x800fffff, R9, 0xf8, !PT ;  /* 0x800fffff13137812 */ /* 0x000fc400078ef809 */
[----:B------:R-:W-:Y:S02]  /*21c0*/  @!P3 LOP3.LUT R23, R23, 0x80000000, R9, 0xf8, !PT ;  /* 0x800000001717b812 */ /* 0x000fe400078ef809 */
[----:B------:R-:W-:Y:S02]  /*21d0*/  @!P0 LOP3.LUT R29, R7, 0x7ff00000, RZ, 0xc0, !PT ;  /* 0x7ff00000071d8812 */ /* 0x000fe400078ec0ff */
[----:B------:R-:W-:-:S06]  /*21e0*/  @!P3 LOP3.LUT R23, R23, 0x100000, RZ, 0xfc, !PT ;  /* 0x001000001717b812 */ /* 0x000fcc00078efcff */
[----:B------:R-:W-:Y:S02]  /*21f0*/  @!P3 DFMA R18, R18, 2, -R22 ;  /* 0x400000001212b82b */ /* 0x000fe40000000816 */
[----:B0-----:R-:W-:-:S08]  /*2200*/  DFMA R22, R20, -R6, 1 ;  /* 0x3ff000001416742b */ /* 0x001fd00000000806 */
[----:B------:R-:W-:-:S08]  /*2210*/  DFMA R22, R22, R22, R22 ;  /* 0x000000161616722b */ /* 0x000fd00000000016 */
[----:B------:R-:W-:-:S08]  /*2220*/  DFMA R22, R20, R22, R20 ;  /* 0x000000161416722b */ /* 0x000fd00000000014 */
[----:B------:R-:W-:-:S08]  /*2230*/  DFMA R20, R22, -R6, 1 ;  /* 0x3ff000001614742b */ /* 0x000fd00000000806 */
[----:B------:R-:W-:-:S08]  /*2240*/  DFMA R20, R22, R20, R22 ;  /* 0x000000141614722b */ /* 0x000fd00000000016 */
[----:B------:R-:W-:-:S08]  /*2250*/  DMUL R22, R20, R18 ;  /* 0x0000001214167228 */ /* 0x000fd00000000000 */
[----:B------:R-:W-:-:S08]  /*2260*/  DFMA R24, R22, -R6, R18 ;  /* 0x800000061618722b */ /* 0x000fd00000000012 */
[----:B------:R-:W-:Y:S01]  /*2270*/  DFMA R24, R20, R24, R22 ;  /* 0x000000181418722b */ /* 0x000fe20000000016 */
[----:B------:R-:W-:Y:S01]  /*2280*/  IMAD.MOV.U32 R20, RZ, RZ, R26 ;  /* 0x000000ffff147224 */ /* 0x000fe200078e001a */
[----:B------:R-:W-:-:S05]  /*2290*/  @!P3 LOP3.LUT R20, R19, 0x7ff00000, RZ, 0xc0, !PT ;  /* 0x7ff000001314b812 */ /* 0x000fca00078ec0ff */
[----:B------:R-:W-:-:S05]  /*22a0*/  VIADD R21, R20, 0xffffffff ;  /* 0xffffffff14157836 */ /* 0x000fca0000000000 */
[----:B------:R-:W-:Y:S01]  /*22b0*/  ISETP.GT.U32.AND P0, PT, R21, 0x7feffffe, PT ;  /* 0x7feffffe1500780c */ /* 0x000fe20003f04070 */
[----:B------:R-:W-:-:S05]  /*22c0*/  VIADD R21, R29, 0xffffffff ;  /* 0xffffffff1d157836 */ /* 0x000fca0000000000 */
[----:B------:R-:W-:-:S13]  /*22d0*/  ISETP.GT.U32.OR P0, PT, R21, 0x7feffffe, P0 ;  /* 0x7feffffe1500780c */ /* 0x000fda0000704470 */
[----:B------:R-:W-:Y:S05]  /*22e0*/  @P0 BRA `(.L_x_19) ;  /* 0x00000000006c0947 */ /* 0x000fea0003800000 */
[----:B------:R-:W-:-:S04]  /*22f0*/  LOP3.LUT R9, R5, 0x7ff00000, RZ, 0xc0, !PT ;  /* 0x7ff0000005097812 */ /* 0x000fc800078ec0ff */
[CC--:B------:R-:W-:Y:S02]  /*2300*/  VIADDMNMX R8, R26.reuse, -R9.reuse, 0xb9600000, !PT ;  /* 0xb96000001a087446 */ /* 0x0c0fe40007800909 */
[----:B------:R-:W-:Y:S02]  /*2310*/  ISETP.GE.U32.AND P0, PT, R26, R9, PT ;  /* 0x000000091a00720c */ /* 0x000fe40003f06070 */
[----:B------:R-:W-:Y:S02]  /*2320*/  VIMNMX R8, PT, PT, R8, 0x46a00000, PT ;  /* 0x46a0000008087848 */ /* 0x000fe40003fe0100 */
[----:B------:R-:W-:-:S05]  /*2330*/  SEL R27, R27, 0x63400000, !P0 ;  /* 0x634000001b1b7807 */ /* 0x000fca0004000000 */
[----:B------:R-:W-:Y:S02]  /*2340*/  IMAD.IADD R20, R8, 0x1, -R27 ;  /* 0x0000000108147824 */ /* 0x000fe400078e0a1b */
[----:B------:R-:W-:Y:S02]  /*2350*/  IMAD.MOV.U32 R8, RZ, RZ, RZ ;  /* 0x000000ffff087224 */ /* 0x000fe400078e00ff */
[----:B------:R-:W-:-:S06]  /*2360*/  VIADD R9, R20, 0x7fe00000 ;  /* 0x7fe0000014097836 */ /* 0x000fcc0000000000 */
[----:B------:R-:W-:-:S10]  /*2370*/  DMUL R22, R24, R8 ;  /* 0x0000000818167228 */ /* 0x000fd40000000000 */
[----:B------:R-:W-:-:S13]  /*2380*/  FSETP.GTU.AND P0, PT, |R23|, 1.469367938527859385e-39, PT ;  /* 0x001000001700780b */ /* 0x000fda0003f0c200 */
[----:B------:R-:W-:Y:S05]  /*2390*/  @P0 BRA `(.L_x_20) ;  /* 0x0000000000940947 */ /* 0x000fea0003800000 */
[----:B------:R-:W-:Y:S01]  /*23a0*/  DFMA R6, R24, -R6, R18 ;  /* 0x800000061806722b */ /* 0x000fe20000000012 */
[----:B------:R-:W-:-:S09]  /*23b0*/  IMAD.MOV.U32 R8, RZ, RZ, RZ ;  /* 0x000000ffff087224 */ /* 0x000fd200078e00ff */
[C---:B------:R-:W-:Y:S02]  /*23c0*/  FSETP.NEU.AND P0, PT, R7.reuse, RZ, PT ;  /* 0x000000ff0700720b */ /* 0x040fe40003f0d000 */
[----:B------:R-:W-:-:S04]  /*23d0*/  LOP3.LUT R19, R7, 0x80000000, R5, 0x48, !PT ;  /* 0x8000000007137812 */ /* 0x000fc800078e4805 */
[----:B------:R-:W-:-:S07]  /*23e0*/  LOP3.LUT R9, R19, R9, RZ, 0xfc, !PT ;  /* 0x0000000913097212 */ /* 0x000fce00078efcff */
[----:B------:R-:W-:Y:S05]  /*23f0*/  @!P0 BRA `(.L_x_20) ;  /* 0x00000000007c8947 */ /* 0x000fea0003800000 */
[----:B------:R-:W-:Y:S01]  /*2400*/  IMAD.MOV R5, RZ, RZ, -R20 ;  /* 0x000000ffff057224 */ /* 0x000fe200078e0a14 */
[----:B------:R-:W-:Y:S01]  /*2410*/  DMUL.RP R8, R24, R8 ;  /* 0x0000000818087228 */ /* 0x000fe20000008000 */
[----:B------:R-:W-:-:S06]  /*2420*/  IMAD.MOV.U32 R4, RZ, RZ, RZ ;  /* 0x000000ffff047224 */ /* 0x000fcc00078e00ff */
[----:B------:R-:W-:-:S03]  /*2430*/  DFMA R4, R22, -R4, R24 ;  /* 0x800000041604722b */ /* 0x000fc60000000018 */
[----:B------:R-:W-:-:S03]  /*2440*/  LOP3.LUT R19, R9, R19, RZ, 0x3c, !PT ;  /* 0x0000001309137212 */ /* 0x000fc600078e3cff */
[----:B------:R-:W-:-:S04]  /*2450*/  IADD3 R4, PT, PT, -R20, -0x43300000, RZ ;  /* 0xbcd0000014047810 */ /* 0x000fc80007ffe1ff */
[----:B------:R-:W-:-:S04]  /*2460*/  FSETP.NEU.AND P0, PT, |R5|, R4, PT ;  /* 0x000000040500720b */ /* 0x000fc80003f0d200 */
[----:B------:R-:W-:Y:S02]  /*2470*/  FSEL R22, R8, R22, !P0 ;  /* 0x0000001608167208 */ /* 0x000fe40004000000 */
[----:B------:R-:W-:Y:S01]  /*2480*/  FSEL R23, R19, R23, !P0 ;  /* 0x0000001713177208 */ /* 0x000fe20004000000 */
[----:B------:R-:W-:Y:S06]  /*2490*/  BRA `(.L_x_20) ;  /* 0x0000000000547947 */ /* 0x000fec0003800000 */
.L_x_19:
[----:B------:R-:W-:-:S14]  /*24a0*/  DSETP.NAN.AND P0, PT, R8, R8, PT ;  /* 0x000000080800722a */ /* 0x000fdc0003f08000 */
[----:B------:R-:W-:Y:S05]  /*24b0*/  @P0 BRA `(.L_x_21) ;  /* 0x0000000000440947 */ /* 0x000fea0003800000 */
[----:B------:R-:W-:-:S14]  /*24c0*/  DSETP.NAN.AND P0, PT, R4, R4, PT ;  /* 0x000000040400722a */ /* 0x000fdc0003f08000 */
[----:B------:R-:W-:Y:S05]  /*24d0*/  @P0 BRA `(.L_x_22) ;  /* 0x0000000000300947 */ /* 0x000fea0003800000 */
[----:B------:R-:W-:Y:S01]  /*24e0*/  ISETP.NE.AND P0, PT, R20, R29, PT ;  /* 0x0000001d1400720c */ /* 0x000fe20003f05270 */
[----:B------:R-:W-:Y:S02]  /*24f0*/  IMAD.MOV.U32 R22, RZ, RZ, 0x0 ;  /* 0x00000000ff167424 */ /* 0x000fe400078e00ff */
[----:B------:R-:W-:-:S10]  /*2500*/  IMAD.MOV.U32 R23, RZ, RZ, -0x80000 ;  /* 0xfff80000ff177424 */ /* 0x000fd400078e00ff */
[----:B------:R-:W-:Y:S05]  /*2510*/  @!P0 BRA `(.L_x_20) ;  /* 0x0000000000348947 */ /* 0x000fea0003800000 */
[----:B------:R-:W-:Y:S02]  /*2520*/  ISETP.NE.AND P0, PT, R20, 0x7ff00000, PT ;  /* 0x7ff000001400780c */ /* 0x000fe40003f05270 */
[----:B------:R-:W-:Y:S02]  /*2530*/  LOP3.LUT R23, R9, 0x80000000, R5, 0x48, !PT ;  /* 0x8000000009177812 */ /* 0x000fe400078e4805 */
[----:B------:R-:W-:-:S13]  /*2540*/  ISETP.EQ.OR P0, PT, R29, RZ, !P0 ;  /* 0x000000ff1d00720c */ /* 0x000fda0004702670 */
[----:B------:R-:W-:Y:S01]  /*2550*/  @P0 LOP3.LUT R4, R23, 0x7ff00000, RZ, 0xfc, !PT ;  /* 0x7ff0000017040812 */ /* 0x000fe200078efcff */
[----:B------:R-:W-:Y:S02]  /*2560*/  @!P0 IMAD.MOV.U32 R22, RZ, RZ, RZ ;  /* 0x000000ffff168224 */ /* 0x000fe400078e00ff */
[----:B------:R-:W-:Y:S02]  /*2570*/  @P0 IMAD.MOV.U32 R22, RZ, RZ, RZ ;  /* 0x000000ffff160224 */ /* 0x000fe400078e00ff */
[----:B------:R-:W-:Y:S01]  /*2580*/  @P0 IMAD.MOV.U32 R23, RZ, RZ, R4 ;  /* 0x000000ffff170224 */ /* 0x000fe200078e0004 */
[----:B------:R-:W-:Y:S06]  /*2590*/  BRA `(.L_x_20) ;  /* 0x0000000000147947 */ /* 0x000fec0003800000 */
.L_x_22:
[----:B------:R-:W-:Y:S01]  /*25a0*/  LOP3.LUT R23, R5, 0x80000, RZ, 0xfc, !PT ;  /* 0x0008000005177812 */ /* 0x000fe200078efcff */
[----:B------:R-:W-:Y:S01]  /*25b0*/  IMAD.MOV.U32 R22, RZ, RZ, R4 ;  /* 0x000000ffff167224 */ /* 0x000fe200078e0004 */
[----:B------:R-:W-:Y:S06]  /*25c0*/  BRA `(.L_x_20) ;  /* 0x0000000000087947 */ /* 0x000fec0003800000 */
.L_x_21:
[----:B------:R-:W-:Y:S01]  /*25d0*/  LOP3.LUT R23, R9, 0x80000, RZ, 0xfc, !PT ;  /* 0x0008000009177812 */ /* 0x000fe200078efcff */
[----:B------:R-:W-:-:S07]  /*25e0*/  IMAD.MOV.U32 R22, RZ, RZ, R8 ;  /* 0x000000ffff167224 */ /* 0x000fce00078e0008 */
.L_x_20:
[----:B------:R-:W-:Y:S05]  /*25f0*/  BSYNC.RECONVERGENT B1 ;  /* 0x0000000000017941 */ /* 0x000fea0003800200 */
.L_x_18:
[----:B------:R-:W-:Y:S02]  /*2600*/  IMAD.MOV.U32 R4, RZ, RZ, R2 ;  /* 0x000000ffff047224 */ /* 0x000fe400078e0002 */
[----:B------:R-:W-:-:S04]  /*2610*/  IMAD.MOV.U32 R5, RZ, RZ, 0x0 ;  /* 0x00000000ff057424 */ /* 0x000fc800078e00ff */
[----:B------:R-:W-:Y:S05]  /*2620*/  RET.REL.NODEC R4 `(_Z14FEV2TRT_kernelPfS_idd) ;  /* 0xffffffd804747950 */ /* 0x000fea0003c3ffff */
        .weak           $__internal_1_$__cuda_sm20_dsqrt_rn_f64_mediumpath_v1
        .type           $__internal_1_$__cuda_sm20_dsqrt_rn_f64_mediumpath_v1,@function
        .size           $__internal_1_$__cuda_sm20_dsqrt_rn_f64_mediumpath_v1,($_Z14FEV2TRT_kernelPfS_idd$__internal_accurate_pow - $__internal_1_$__cuda_sm20_dsqrt_rn_f64_mediumpath_v1)
$__internal_1_$__cuda_sm20_dsqrt_rn_f64_mediumpath_v1:
[----:B------:R-:W-:Y:S01]  /*2630*/  ISETP.GE.U32.AND P0, PT, R4, -0x3400000, PT ;  /* 0xfcc000000400780c */ /* 0x000fe20003f06070 */
[----:B------:R-:W-:Y:S01]  /*2640*/  BSSY.RECONVERGENT B1, `(.L_x_23) ;  /* 0x0000026000017945 */ /* 0x000fe20003800200 */
[----:B------:R-:W-:Y:S02]  /*2650*/  IMAD.MOV.U32 R8, RZ, RZ, R18 ;  /* 0x000000ffff087224 */ /* 0x000fe400078e0012 */
[----:B------:R-:W-:Y:S02]  /*2660*/  IMAD.MOV.U32 R4, RZ, RZ, R20 ;  /* 0x000000ffff047224 */ /* 0x000fe400078e0014 */
[----:B------:R-:W-:-:S07]  /*2670*/  IMAD.MOV.U32 R5, RZ, RZ, R21 ;  /* 0x000000ffff057224 */ /* 0x000fce00078e0015 */
[----:B------:R-:W-:Y:S05]  /*2680*/  @!P0 BRA `(.L_x_24) ;  /* 0x0000000000208947 */ /* 0x000fea0003800000 */
[----:B------:R-:W-:-:S10]  /*2690*/  DFMA.RM R4, R4, R8, R6 ;  /* 0x000000080404722b */ /* 0x000fd40000004006 */
[----:B------:R-:W-:-:S05]  /*26a0*/  IADD3 R8, P0, PT, R4, 0x1, RZ ;  /* 0x0000000104087810 */ /* 0x000fca0007f1e0ff */
[----:B------:R-:W-:-:S06]  /*26b0*/  IMAD.X R9, RZ, RZ, R5, P0 ;  /* 0x000000ffff097224 */ /* 0x000fcc00000e0605 */
[----:B------:R-:W-:-:S08]  /*26c0*/  DFMA.RP R6, -R4, R8, R10 ;  /* 0x000000080406722b */ /* 0x000fd0000000810a */
[----:B------:R-:W-:-:S06]  /*26d0*/  DSETP.GT.AND P0, PT, R6, RZ, PT ;  /* 0x000000ff0600722a */ /* 0x000fcc0003f04000 */
[----:B------:R-:W-:Y:S02]  /*26e0*/  FSEL R4, R8, R4, P0 ;  /* 0x0000000408047208 */ /* 0x000fe40000000000 */
[----:B------:R-:W-:Y:S01]  /*26f0*/  FSEL R5, R9, R5, P0 ;  /* 0x0000000509057208 */ /* 0x000fe20000000000 */
[----:B------:R-:W-:Y:S06]  /*2700*/  BRA `(.L_x_25) ;  /* 0x0000000000647947 */ /* 0x000fec0003800000 */
.L_x_24:
[----:B------:R-:W-:-:S14]  /*2710*/  DSETP.NE.AND P0, PT, R10, RZ, PT ;  /* 0x000000ff0a00722a */ /* 0x000fdc0003f05000 */
[----:B------:R-:W-:Y:S05]  /*2720*/  @!P0 BRA `(.L_x_26) ;  /* 0x0000000000588947 */ /* 0x000fea0003800000 */
[----:B------:R-:W-:-:S13]  /*2730*/  ISETP.GE.AND P0, PT, R11, RZ, PT ;  /* 0x000000ff0b00720c */ /* 0x000fda0003f06270 */
[----:B------:R-:W-:Y:S02]  /*2740*/  @!P0 IMAD.MOV.U32 R4, RZ, RZ, 0x0 ;  /* 0x00000000ff048424 */ /* 0x000fe400078e00ff */
[----:B------:R-:W-:Y:S01]  /*2750*/  @!P0 IMAD.MOV.U32 R5, RZ, RZ, -0x80000 ;  /* 0xfff80000ff058424 */ /* 0x000fe200078e00ff */
[----:B------:R-:W-:Y:S06]  /*2760*/  @!P0 BRA `(.L_x_25) ;  /* 0x00000000004c8947 */ /* 0x000fec0003800000 */
[----:B------:R-:W-:-:S13]  /*2770*/  ISETP.GT.AND P0, PT, R11, 0x7fefffff, PT ;  /* 0x7fefffff0b00780c */ /* 0x000fda0003f04270 */
[----:B------:R-:W-:Y:S05]  /*2780*/  @P0 BRA `(.L_x_26) ;  /* 0x0000000000400947 */ /* 0x000fea0003800000 */
[----:B------:R-:W-:Y:S01]  /*2790*/  DMUL R4, R10, 8.11296384146066816958e+31 ;  /* 0x469000000a047828 */ /* 0x000fe20000000000 */
[----:B------:R-:W-:Y:S02]  /*27a0*/  IMAD.MOV.U32 R6, RZ, RZ, RZ ;  /* 0x000000ffff067224 */ /* 0x000fe400078e00ff */
[----:B------:R-:W-:Y:S02]  /*27b0*/  IMAD.MOV.U32 R10, RZ, RZ, 0x0 ;  /* 0x00000000ff0a7424 */ /* 0x000fe400078e00ff */
[----:B------:R-:W-:Y:S01]  /*27c0*/  IMAD.MOV.U32 R11, RZ, RZ, 0x3fd80000 ;  /* 0x3fd80000ff0b7424 */ /* 0x000fe200078e00ff */
[----:B------:R-:W0:Y:S02]  /*27d0*/  MUFU.RSQ64H R7, R5 ;  /* 0x0000000500077308 */ /* 0x000e240000001c00 */
[----:B0-----:R-:W-:-:S08]  /*27e0*/  DMUL R8, R6, R6 ;  /* 0x0000000606087228 */ /* 0x001fd00000000000 */
[----:B------:R-:W-:-:S08]  /*27f0*/  DFMA R8, R4, -R8, 1 ;  /* 0x3ff000000408742b */ /* 0x000fd00000000808 */
[----:B------:R-:W-:Y:S02]  /*2800*/  DFMA R10, R8, R10, 0.5 ;  /* 0x3fe00000080a742b */ /* 0x000fe4000000000a */
[----:B------:R-:W-:-:S08]  /*2810*/  DMUL R8, R6, R8 ;  /* 0x0000000806087228 */ /* 0x000fd00000000000 */
[----:B------:R-:W-:-:S08]  /*2820*/  DFMA R8, R10, R8, R6 ;  /* 0x000000080a08722b */ /* 0x000fd00000000006 */
[----:B------:R-:W-:Y:S02]  /*2830*/  DMUL R6, R4, R8 ;  /* 0x0000000804067228 */ /* 0x000fe40000000000 */
[----:B------:R-:W-:-:S06]  /*2840*/  VIADD R9, R9, 0xfff00000 ;  /* 0xfff0000009097836 */ /* 0x000fcc0000000000 */
[----:B------:R-:W-:-:S08]  /*2850*/  DFMA R10, R6, -R6, R4 ;  /* 0x80000006060a722b */ /* 0x000fd00000000004 */
[----:B------:R-:W-:-:S10]  /*2860*/  DFMA R4, R8, R10, R6 ;  /* 0x0000000a0804722b */ /* 0x000fd40000000006 */
[----:B------:R-:W-:Y:S01]  /*2870*/  VIADD R5, R5, 0xfcb00000 ;  /* 0xfcb0000005057836 */ /* 0x000fe20000000000 */
[----:B------:R-:W-:Y:S06]  /*2880*/  BRA `(.L_x_25) ;  /* 0x0000000000047947 */ /* 0x000fec0003800000 */
.L_x_26:
[----:B------:R-:W-:-:S11]  /*2890*/  DADD R4, R10, R10 ;  /* 0x000000000a047229 */ /* 0x000fd6000000000a */
.L_x_25:
[----:B------:R-:W-:Y:S05]  /*28a0*/  BSYNC.RECONVERGENT B1 ;  /* 0x0000000000017941 */ /* 0x000fea0003800200 */
.L_x_23:
[----:B------:R-:W-:Y:S02]  /*28b0*/  IMAD.MOV.U32 R12, RZ, RZ, R4 ;  /* 0x000000ffff0c7224 */ /* 0x000fe400078e0004 */
[----:B------:R-:W-:Y:S02]  /*28c0*/  IMAD.MOV.U32 R13, RZ, RZ, R5 ;  /* 0x000000ffff0d7224 */ /* 0x000fe400078e0005 */
[----:B------:R-:W-:Y:S02]  /*28d0*/  IMAD.MOV.U32 R4, RZ, RZ, R2 ;  /* 0x000000ffff047224 */ /* 0x000fe400078e0002 */
[----:B------:R-:W-:-:S04]  /*28e0*/  IMAD.MOV.U32 R5, RZ, RZ, 0x0 ;  /* 0x00000000ff057424 */ /* 0x000fc800078e00ff */
[----:B------:R-:W-:Y:S05]  /*28f0*/  RET.REL.NODEC R4 `(_Z14FEV2TRT_kernelPfS_idd) ;  /* 0xffffffd404c07950 */ /* 0x000fea0003c3ffff */
        .type           $_Z14FEV2TRT_kernelPfS_idd$__internal_accurate_pow,@function
        .size           $_Z14FEV2TRT_kernelPfS_idd$__internal_accurate_pow,($_Z14FEV2TRT_kernelPfS_idd$__internal_trig_reduction_slowpathd - $_Z14FEV2TRT_kernelPfS_idd$__internal_accurate_pow)
$_Z14FEV2TRT_kernelPfS_idd$__internal_accurate_pow:
[----:B------:R-:W-:Y:S01]  /*2900*/  ISETP.GT.U32.AND P0, PT, R27, 0xfffff, PT ;  /* 0x000fffff1b00780c */ /* 0x000fe20003f04070 */
[----:B------:R-:W-:Y:S01]  /*2910*/  IMAD.MOV.U32 R6, RZ, RZ, R27 ;  /* 0x000000ffff067224 */ /* 0x000fe200078e001b */
[----:B------:R-:W-:Y:S01]  /*2920*/  UMOV UR4, 0x7d2cafe2 ;  /* 0x7d2cafe200047882 */ /* 0x000fe20000000000 */
[----:B------:R-:W-:Y:S01]  /*2930*/  IMAD.MOV.U32 R8, RZ, RZ, R26 ;  /* 0x000000ffff087224 */ /* 0x000fe200078e001a */
[----:B------:R-:W-:Y:S01]  /*2940*/  UMOV UR5, 0x3eb0f5ff ;  /* 0x3eb0f5ff00057882 */ /* 0x000fe20000000000 */
[----:B------:R-:W-:Y:S01]  /*2950*/  IMAD.MOV.U32 R18, RZ, RZ, RZ ;  /* 0x000000ffff127224 */ /* 0x000fe200078e00ff */
[----:B------:R-:W-:Y:S01]  /*2960*/  UMOV UR6, 0x3b39803f ;  /* 0x3b39803f00067882 */ /* 0x000fe20000000000 */
[----:B------:R-:W-:Y:S01]  /*2970*/  IMAD.MOV.U32 R20, RZ, RZ, 0x41ad3b5a ;  /* 0x41ad3b5aff147424 */ /* 0x000fe200078e00ff */
[----:B------:R-:W-:Y:S01]  /*2980*/  UMOV UR7, 0x3c7abc9e ;  /* 0x3c7abc9e00077882 */ /* 0x000fe20000000000 */
[----:B------:R-:W-:-:S04]  /*2990*/  IMAD.MOV.U32 R21, RZ, RZ, 0x3ed0f5d2 ;  /* 0x3ed0f5d2ff157424 */ /* 0x000fc800078e00ff */
[----:B------:R-:W-:-:S10]  /*29a0*/  @!P0 DMUL R4, R26, 1.80143985094819840000e+16 ;  /* 0x435000001a048828 */ /* 0x000fd40000000000 */
[----:B------:R-:W-:Y:S02]  /*29b0*/  @!P0 IMAD.MOV.U32 R6, RZ, RZ, R5 ;  /* 0x000000ffff068224 */ /* 0x000fe400078e0005 */
[----:B------:R-:W-:Y:S01]  /*29c0*/  @!P0 IMAD.MOV.U32 R8, RZ, RZ, R4 ;  /* 0x000000ffff088224 */ /* 0x000fe200078e0004 */
[----:B------:R-:W-:Y:S02]  /*29d0*/  SHF.R.U32.HI R4, RZ, 0x14, R27 ;  /* 0x00000014ff047819 */ /* 0x000fe4000001161b */
[----:B------:R-:W-:Y:S02]  /*29e0*/  LOP3.LUT R6, R6, 0x800fffff, RZ, 0xc0, !PT ;  /* 0x800fffff06067812 */ /* 0x000fe400078ec0ff */
[----:B------:R-:W-:Y:S02]  /*29f0*/  @!P0 LEA.HI R4, R5, 0xffffffca, RZ, 0xc ;  /* 0xffffffca05048811 */ /* 0x000fe400078f60ff */
[----:B------:R-:W-:-:S03]  /*2a00*/  LOP3.LUT R9, R6, 0x3ff00000, RZ, 0xfc, !PT ;  /* 0x3ff0000006097812 */ /* 0x000fc600078efcff */
[----:B------:R-:W-:Y:S01]  /*2a10*/  VIADD R5, R4, 0xfffffc01 ;  /* 0xfffffc0104057836 */ /* 0x000fe20000000000 */
[----:B------:R-:W-:-:S13]  /*2a20*/  ISETP.GE.U32.AND P1, PT, R9, 0x3ff6a09f, PT ;  /* 0x3ff6a09f0900780c */ /* 0x000fda0003f26070 */
[----:B------:R-:W-:Y:S02]  /*2a30*/  @P1 VIADD R7, R9, 0xfff00000 ;  /* 0xfff0000009071836 */ /* 0x000fe40000000000 */
[----:B------:R-:W-:Y:S02]  /*2a40*/  @P1 VIADD R5, R4, 0xfffffc02 ;  /* 0xfffffc0204051836 */ /* 0x000fe40000000000 */
[----:B------:R-:W-:-:S06]  /*2a50*/  @P1 IMAD.MOV.U32 R9, RZ, RZ, R7 ;  /* 0x000000ffff091224 */ /* 0x000fcc00078e0007 */
[C---:B------:R-:W-:Y:S02]  /*2a60*/  DADD R12, R8.reuse, 1 ;  /* 0x3ff00000080c7429 */ /* 0x040fe40000000000 */
[----:B------:R-:W-:-:S04]  /*2a70*/  DADD R8, R8, -1 ;  /* 0xbff0000008087429 */ /* 0x000fc80000000000 */
[----:B------:R-:W0:Y:S02]  /*2a80*/  MUFU.RCP64H R19, R13 ;  /* 0x0000000d00137308 */ /* 0x000e240000001800 */
[----:B0-----:R-:W-:-:S08]  /*2a90*/  DFMA R6, -R12, R18, 1 ;  /* 0x3ff000000c06742b */ /* 0x001fd00000000112 */
[----:B------:R-:W-:-:S08]  /*2aa0*/  DFMA R6, R6, R6, R6 ;  /* 0x000000060606722b */ /* 0x000fd00000000006 */
[----:B------:R-:W-:-:S08]  /*2ab0*/  DFMA R18, R18, R6, R18 ;  /* 0x000000061212722b */ /* 0x000fd00000000012 */
[----:B------:R-:W-:-:S08]  /*2ac0*/  DMUL R6, R8, R18 ;  /* 0x0000001208067228 */ /* 0x000fd00000000000 */
[----:B------:R-:W-:-:S08]  /*2ad0*/  DFMA R6, R8, R18, R6 ;  /* 0x000000120806722b */ /* 0x000fd00000000006 */
[----:B------:R-:W-:-:S08]  /*2ae0*/  DMUL R24, R6, R6 ;  /* 0x0000000606187228 */ /* 0x000fd00000000000 */
[----:B------:R-:W-:Y:S01]  /*2af0*/  DFMA R12, R24, UR4, R20 ;  /* 0x00000004180c7c2b */ /* 0x000fe20008000014 */
[----:B------:R-:W-:Y:S01]  /*2b00*/  UMOV UR4, 0x75488a3f ;  /* 0x75488a3f00047882 */ /* 0x000fe20000000000 */
[----:B------:R-:W-:-:S06]  /*2b10*/  UMOV UR5, 0x3ef3b20a ;  /* 0x3ef3b20a00057882 */ /* 0x000fcc0000000000 */
[----:B------:R-:W-:Y:S01]  /*2b20*/  DFMA R12, R24, R12, UR4 ;  /* 0x00000004180c7e2b */ /* 0x000fe2000800000c */
[----:B------:R-:W-:Y:S01]  /*2b30*/  UMOV UR4, 0xe4faecd5 ;  /* 0xe4faecd500047882 */ /* 0x000fe20000000000 */
[----:B------:R-:W-:-:S06]  /*2b40*/  UMOV UR5, 0x3f1745cd ;  /* 0x3f1745cd00057882 */ /* 0x000fcc0000000000 */
[----:B------:R-:W-:Y:S01]  /*2b50*/  DFMA R12, R24, R12, UR4 ;  /* 0x00000004180c7e2b */ /* 0x000fe2000800000c */
[----:B------:R-:W-:Y:S01]  /*2b60*/  UMOV UR4, 0x258a578b ;  /* 0x258a578b00047882 */ /* 0x000fe20000000000 */
[----:B------:R-:W-:-:S06]  /*2b70*/  UMOV UR5, 0x3f3c71c7 ;  /* 0x3f3c71c700057882 */ /* 0x000fcc0000000000 */
[----:B------:R-:W-:Y:S01]  /*2b80*/  DFMA R20, R24, R12, UR4 ;  /* 0x0000000418147e2b */ /* 0x000fe2000800000c */
[----:B------:R-:W-:Y:S01]  /*2b90*/  UMOV UR4, 0x9242b910 ;  /* 0x9242b91000047882 */ /* 0x000fe20000000000 */
[----:B------:R-:W-:Y:S01]  /*2ba0*/  UMOV UR5, 0x3f624924 ;  /* 0x3f62492400057882 */ /* 0x000fe20000000000 */
[----:B------:R-:W-:-:S05]  /*2bb0*/  DADD R12, R8, -R6 ;  /* 0x00000000080c7229 */ /* 0x000fca0000000806 */
[----:B------:R-:W-:Y:S01]  /*2bc0*/  DFMA R20, R24, R20, UR4 ;  /* 0x0000000418147e2b */ /* 0x000fe20008000014 */
[----:B------:R-:W-:Y:S01]  /*2bd0*/  UMOV UR4, 0x99999dfb ;  /* 0x99999dfb00047882 */ /* 0x000fe20000000000 */
[----:B------:R-:W-:Y:S01]  /*2be0*/  UMOV UR5, 0x3f899999 ;  /* 0x3f89999900057882 */ /* 0x000fe20000000000 */
[----:B------:R-:W-:-:S05]  /*2bf0*/  DADD R12, R12, R12 ;  /* 0x000000000c0c7229 */ /* 0x000fca000000000c */
[----:B------:R-:W-:Y:S01]  /*2c00*/  DFMA R20, R24, R20, UR4 ;  /* 0x0000000418147e2b */ /* 0x000fe20008000014 */
[----:B------:R-:W-:Y:S01]  /*2c10*/  UMOV UR4, 0x55555555 ;  /* 0x5555555500047882 */ /* 0x000fe20000000000 */
[----:B------:R-:W-:Y:S01]  /*2c20*/  UMOV UR5, 0x3fb55555 ;  /* 0x3fb5555500057882 */ /* 0x000fe20000000000 */
[----:B------:R-:W-:-:S05]  /*2c30*/  DFMA R12, R8, -R6, R12 ;  /* 0x80000006080c722b */ /* 0x000fca000000000c */
[----:B------:R-:W-:-:S03]  /*2c40*/  DFMA R8, R24, R20, UR4 ;  /* 0x0000000418087e2b */ /* 0x000fc60008000014 */
[----:B------:R-:W-:Y:S02]  /*2c50*/  DMUL R12, R18, R12 ;  /* 0x0000000c120c7228 */ /* 0x000fe40000000000 */
[----:B------:R-:W-:-:S03]  /*2c60*/  DMUL R18, R6, R6 ;  /* 0x0000000606127228 */ /* 0x000fc60000000000 */
[----:B------:R-:W-:Y:S01]  /*2c70*/  DADD R22, -R8, UR4 ;  /* 0x0000000408167e29 */ /* 0x000fe20008000100 */
[----:B------:R-:W-:Y:S01]  /*2c80*/  UMOV UR4, 0xb9e7b0 ;  /* 0x00b9e7b000047882 */ /* 0x000fe20000000000 */
[----:B------:R-:W-:-:S03]  /*2c90*/  UMOV UR5, 0x3c46a4cb ;  /* 0x3c46a4cb00057882 */ /* 0x000fc60000000000 */
[----:B------:R-:W-:-:S03]  /*2ca0*/  DMUL R26, R6, R18 ;  /* 0x00000012061a7228 */ /* 0x000fc60000000000 */
[----:B------:R-:W-:Y:S02]  /*2cb0*/  DFMA R20, R24, R20, R22 ;  /* 0x000000141814722b */ /* 0x000fe40000000016 */
[----:B------:R-:W-:Y:S01]  /*2cc0*/  DFMA R22, R6, R6, -R18 ;  /* 0x000000060616722b */ /* 0x000fe20000000812 */
[----:B------:R-:W-:Y:S02]  /*2cd0*/  VIADD R25, R13, 0x100000 ;  /* 0x001000000d197836 */ /* 0x000fe40000000000 */
[----:B------:R-:W-:-:S03]  /*2ce0*/  IMAD.MOV.U32 R24, RZ, RZ, R12 ;  /* 0x000000ffff187224 */ /* 0x000fc600078e000c */
[----:B------:R-:W-:Y:S01]  /*2cf0*/  DADD R20, R20, -UR4 ;  /* 0x8000000414147e29 */ /* 0x000fe20008000000 */
[----:B------:R-:W-:Y:S01]  /*2d00*/  UMOV UR4, 0x80000000 ;  /* 0x8000000000047882 */ /* 0x000fe20000000000 */
[----:B------:R-:W-:Y:S01]  /*2d10*/  UMOV UR5, 0x43300000 ;  /* 0x4330000000057882 */ /* 0x000fe20000000000 */
[C---:B------:R-:W-:Y:S02]  /*2d20*/  DFMA R24, R6.reuse, R24, R22 ;  /* 0x000000180618722b */ /* 0x040fe40000000016 */
[----:B------:R-:W-:-:S08]  /*2d30*/  DFMA R22, R6, R18, -R26 ;  /* 0x000000120616722b */ /* 0x000fd0000000081a */
[----:B------:R-:W-:Y:S02]  /*2d40*/  DFMA R22, R12, R18, R22 ;  /* 0x000000120c16722b */ /* 0x000fe40000000016 */
[----:B------:R-:W-:-:S06]  /*2d50*/  DADD R18, R8, R20 ;  /* 0x0000000008127229 */ /* 0x000fcc0000000014 */
[----:B------:R-:W-:Y:S02]  /*2d60*/  DFMA R22, R6, R24, R22 ;  /* 0x000000180616722b */ /* 0x000fe40000000016 */
[----:B------:R-:W-:Y:S02]  /*2d70*/  DADD R24, R8, -R18 ;  /* 0x0000000008187229 */ /* 0x000fe40000000812 */
[----:B------:R-:W-:-:S06]  /*2d80*/  DMUL R8, R18, R26 ;  /* 0x0000001a12087228 */ /* 0x000fcc0000000000 */
[----:B------:R-:W-:Y:S02]  /*2d90*/  DADD R24, R20, R24 ;  /* 0x0000000014187229 */ /* 0x000fe40000000018 */
[----:B------:R-:W-:-:S08]  /*2da0*/  DFMA R20, R18, R26, -R8 ;  /* 0x0000001a1214722b */ /* 0x000fd00000000808 */
[----:B------:R-:W-:-:S08]  /*2db0*/  DFMA R20, R18, R22, R20 ;  /* 0x000000161214722b */ /* 0x000fd00000000014 */
[----:B------:R-:W-:-:S08]  /*2dc0*/  DFMA R24, R24, R26, R20 ;  /* 0x0000001a1818722b */ /* 0x000fd00000000014 */
[----:B------:R-:W-:-:S08]  /*2dd0*/  DADD R20, R8, R24 ;  /* 0x0000000008147229 */ /* 0x000fd00000000018 */
[--C-:B------:R-:W-:Y:S02]  /*2de0*/  DADD R18, R6, R20.reuse ;  /* 0x0000000006127229 */ /* 0x100fe40000000014 */
[----:B------:R-:W-:-:S06]  /*2df0*/  DADD R8, R8, -R20 ;  /* 0x0000000008087229 */ /* 0x000fcc0000000814 */
[----:B------:R-:W-:Y:S02]  /*2e00*/  DADD R6, R6, -R18 ;  /* 0x0000000006067229 */ /* 0x000fe40000000812 */
[----:B------:R-:W-:-:S06]  /*2e10*/  DADD R8, R24, R8 ;  /* 0x0000000018087229 */ /* 0x000fcc0000000008 */
[----:B------:R-:W-:-:S08]  /*2e20*/  DADD R6, R20, R6 ;  /* 0x0000000014067229 */ /* 0x000fd00000000006 */
[----:B------:R-:W-:-:S08]  /*2e30*/  DADD R6, R8, R6 ;  /* 0x0000000008067229 */ /* 0x000fd00000000006 */
[----:B------:R-:W-:Y:S01]  /*2e40*/  DADD R12, R12, R6 ;  /* 0x000000000c0c7229 */ /* 0x000fe20000000006 */
[----:B------:R-:W-:Y:S01]  /*2e50*/  LOP3.LUT R6, R5, 0x80000000, RZ, 0x3c, !PT ;  /* 0x8000000005067812 */ /* 0x000fe200078e3cff */
[----:B------:R-:W-:-:S06]  /*2e60*/  IMAD.MOV.U32 R7, RZ, RZ, 0x43300000 ;  /* 0x43300000ff077424 */ /* 0x000fcc00078e00ff */
[----:B------:R-:W-:Y:S02]  /*2e70*/  DADD R8, R18, R12 ;  /* 0x0000000012087229 */ /* 0x000fe4000000000c */
[----:B------:R-:W-:Y:S01]  /*2e80*/  DADD R6, R6, -UR4 ;  /* 0x8000000406067e29 */ /* 0x000fe20008000000 */
[----:B------:R-:W-:Y:S01]  /*2e90*/  UMOV UR4, 0xfefa39ef ;  /* 0xfefa39ef00047882 */ /* 0x000fe20000000000 */
[----:B------:R-:W-:-:S04]  /*2ea0*/  UMOV UR5, 0x3fe62e42 ;  /* 0x3fe62e4200057882 */ /* 0x000fc80000000000 */
[--C-:B------:R-:W-:Y:S02]  /*2eb0*/  DADD R18, R18, -R8.reuse ;  /* 0x0000000012127229 */ /* 0x100fe40000000808 */
[----:B------:R-:W-:-:S06]  /*2ec0*/  DFMA R4, R6, UR4, R8 ;  /* 0x0000000406047c2b */ /* 0x000fcc0008000008 */
[----:B------:R-:W-:Y:S02]  /*2ed0*/  DADD R18, R12, R18 ;  /* 0x000000000c127229 */ /* 0x000fe40000000012 */
[----:B------:R-:W-:-:S08]  /*2ee0*/  DFMA R20, R6, -UR4, R4 ;  /* 0x8000000406147c2b */ /* 0x000fd00008000004 */
[----:B------:R-:W-:-:S08]  /*2ef0*/  DADD R20, -R8, R20 ;  /* 0x0000000008147229 */ /* 0x000fd00000000114 */
[----:B------:R-:W-:-:S08]  /*2f00*/  DADD R18, R18, -R20 ;  /* 0x0000000012127229 */ /* 0x000fd00000000814 */
[----:B------:R-:W-:-:S08]  /*2f10*/  DFMA R18, R6, UR6, R18 ;  /* 0x0000000606127c2b */ /* 0x000fd00008000012 */
[----:B------:R-:W-:-:S08]  /*2f20*/  DADD R6, R4, R18 ;  /* 0x0000000004067229 */ /* 0x000fd00000000012 */
[----:B------:R-:W-:Y:S02]  /*2f30*/  DADD R4, R4, -R6 ;  /* 0x0000000004047229 */ /* 0x000fe40000000806 */
[----:B------:R-:W-:-:S06]  /*2f40*/  DMUL R8, R6, 2 ;  /* 0x4000000006087828 */ /* 0x000fcc0000000000 */
[----:B------:R-:W-:Y:S02]  /*2f50*/  DADD R18, R18, R4 ;  /* 0x0000000012127229 */ /* 0x000fe40000000004 */
[----:B------:R-:W-:Y:S01]  /*2f60*/  DFMA R6, R6, 2, -R8 ;  /* 0x400000000606782b */ /* 0x000fe20000000808 */
[----:B------:R-:W-:Y:S02]  /*2f70*/  IMAD.MOV.U32 R4, RZ, RZ, 0x652b82fe ;  /* 0x652b82feff047424 */ /* 0x000fe400078e00ff */
[----:B------:R-:W-:-:S05]  /*2f80*/  IMAD.MOV.U32 R5, RZ, RZ, 0x3ff71547 ;  /* 0x3ff71547ff057424 */ /* 0x000fca00078e00ff */
[----:B------:R-:W-:-:S08]  /*2f90*/  DFMA R18, R18, 2, R6 ;  /* 0x400000001212782b */ /* 0x000fd00000000006 */
[----:B------:R-:W-:-:S08]  /*2fa0*/  DADD R6, R8, R18 ;  /* 0x0000000008067229 */ /* 0x000fd00000000012 */
[----:B------:R-:W-:Y:S02]  /*2fb0*/  DFMA R4, R6, R4, 6.75539944105574400000e+15 ;  /* 0x433800000604742b */ /* 0x000fe40000000004 */
[----:B------:R-:W-:Y:S01]  /*2fc0*/  FSETP.GEU.AND P0, PT, |R7|, 4.1917929649353027344, PT ;  /* 0x4086232b0700780b */ /* 0x000fe20003f0e200 */
[----:B------:R-:W-:-:S05]  /*2fd0*/  DADD R8, R8, -R6 ;  /* 0x0000000008087229 */ /* 0x000fca0000000806 */
[----:B------:R-:W-:-:S03]  /*2fe0*/  DADD R12, R4, -6.75539944105574400000e+15 ;  /* 0xc3380000040c7429 */ /* 0x000fc60000000000 */
[----:B------:R-:W-:-:S05]  /*2ff0*/  DADD R18, R18, R8 ;  /* 0x0000000012127229 */ /* 0x000fca0000000008 */
[----:B------:R-:W-:Y:S01]  /*3000*/  DFMA R20, R12, -UR4, R6 ;  /* 0x800000040c147c2b */ /* 0x000fe20008000006 */
[----:B------:R-:W-:Y:S01]  /*3010*/  UMOV UR4, 0x3b39803f ;  /* 0x3b39803f00047882 */ /* 0x000fe20000000000 */
[----:B------:R-:W-:-:S06]  /*3020*/  UMOV UR5, 0x3c7abc9e ;  /* 0x3c7abc9e00057882 */ /* 0x000fcc0000000000 */
[----:B------:R-:W-:Y:S01]  /*3030*/  DFMA R12, R12, -UR4, R20 ;  /* 0x800000040c0c7c2b */ /* 0x000fe20008000014 */
[----:B------:R-:W-:Y:S01]  /*3040*/  UMOV UR4, 0x69ce2bdf ;  /* 0x69ce2bdf00047882 */ /* 0x000fe20000000000 */
[----:B------:R-:W-:Y:S01]  /*3050*/  IMAD.MOV.U32 R20, RZ, RZ, -0x35dec16 ;  /* 0xfca213eaff147424 */ /* 0x000fe200078e00ff */
[----:B------:R-:W-:Y:S01]  /*3060*/  UMOV UR5, 0x3e5ade15 ;  /* 0x3e5ade1500057882 */ /* 0x000fe20000000000 */
[----:B------:R-:W-:-:S06]  /*3070*/  IMAD.MOV.U32 R21, RZ, RZ, 0x3e928af3 ;  /* 0x3e928af3ff157424 */ /* 0x000fcc00078e00ff */
        /* <DEDUP_REMOVED lines=24> */
[----:B------:R-:W-:-:S08]  /*3200*/  DFMA R20, R12, R20, UR4 ;  /* 0x000000040c147e2b */ /* 0x000fd00008000014 */
[----:B------:R-:W-:-:S08]  /*3210*/  DFMA R20, R12, R20, 1 ;  /* 0x3ff000000c14742b */ /* 0x000fd00000000014 */
[----:B------:R-:W-:-:S10]  /*3220*/  DFMA R12, R12, R20, 1 ;  /* 0x3ff000000c0c742b */ /* 0x000fd40000000014 */
[----:B------:R-:W-:Y:S02]  /*3230*/  IMAD R9, R4, 0x100000, R13 ;  /* 0x0010000004097824 */ /* 0x000fe400078e020d */
[----:B------:R-:W-:Y:S01]  /*3240*/  IMAD.MOV.U32 R8, RZ, RZ, R12 ;  /* 0x000000ffff087224 */ /* 0x000fe200078e000c */
[----:B------:R-:W-:Y:S06]  /*3250*/  @!P0 BRA `(.L_x_27) ;  /* 0x0000000000308947 */ /* 0x000fec0003800000 */
[----:B------:R-:W-:Y:S01]  /*3260*/  FSETP.GEU.AND P1, PT, |R7|, 4.2275390625, PT ;  /* 0x408748000700780b */ /* 0x000fe20003f2e200 */
[C---:B------:R-:W-:Y:S02]  /*3270*/  DADD R8, R6.reuse, +INF ;  /* 0x7ff0000006087429 */ /* 0x040fe40000000000 */
[----:B------:R-:W-:-:S08]  /*3280*/  DSETP.GEU.AND P0, PT, R6, RZ, PT ;  /* 0x000000ff0600722a */ /* 0x000fd00003f0e000 */
[----:B------:R-:W-:Y:S02]  /*3290*/  FSEL R8, R8, RZ, P0 ;  /* 0x000000ff08087208 */ /* 0x000fe40000000000 */
[----:B------:R-:W-:Y:S02]  /*32a0*/  @!P1 LEA.HI R5, R4, R4, RZ, 0x1 ;  /* 0x0000000404059211 */ /* 0x000fe400078f08ff */
[----:B------:R-:W-:Y:S02]  /*32b0*/  FSEL R9, R9, RZ, P0 ;  /* 0x000000ff09097208 */ /* 0x000fe40000000000 */
[----:B------:R-:W-:-:S05]  /*32c0*/  @!P1 SHF.R.S32.HI R5, RZ, 0x1, R5 ;  /* 0x00000001ff059819 */ /* 0x000fca0000011405 */
[----:B------:R-:W-:Y:S02]  /*32d0*/  @!P1 IMAD.IADD R4, R4, 0x1, -R5 ;  /* 0x0000000104049824 */ /* 0x000fe400078e0a05 */
[----:B------:R-:W-:-:S03]  /*32e0*/  @!P1 IMAD R13, R5, 0x100000, R13 ;  /* 0x00100000050d9824 */ /* 0x000fc600078e020d */
[----:B------:R-:W-:Y:S01]  /*32f0*/  @!P1 LEA R5, R4, 0x3ff00000, 0x14 ;  /* 0x3ff0000004059811 */ /* 0x000fe200078ea0ff */
[----:B------:R-:W-:-:S06]  /*3300*/  @!P1 IMAD.MOV.U32 R4, RZ, RZ, RZ ;  /* 0x000000ffff049224 */ /* 0x000fcc00078e00ff */
[----:B------:R-:W-:-:S11]  /*3310*/  @!P1 DMUL R8, R12, R4 ;  /* 0x000000040c089228 */ /* 0x000fd60000000000 */
.L_x_27:
[----:B------:R-:W-:Y:S01]  /*3320*/  DFMA R18, R18, R8, R8 ;  /* 0x000000081212722b */ /* 0x000fe20000000008 */
[----:B------:R-:W-:Y:S01]  /*3330*/  IMAD.MOV.U32 R4, RZ, RZ, R2 ;  /* 0x000000ffff047224 */ /* 0x000fe200078e0002 */
[----:B------:R-:W-:Y:S01]  /*3340*/  DSETP.NEU.AND P0, PT, |R8|, +INF , PT ;  /* 0x7ff000000800742a */ /* 0x000fe20003f0d200 */
[----:B------:R-:W-:-:S07]  /*3350*/  IMAD.MOV.U32 R5, RZ, RZ, 0x0 ;  /* 0x00000000ff057424 */ /* 0x000fce00078e00ff */
[----:B------:R-:W-:Y:S02]  /*3360*/  FSEL R6, R8, R18, !P0 ;  /* 0x0000001208067208 */ /* 0x000fe40004000000 */
[----:B------:R-:W-:Y:S01]  /*3370*/  FSEL R7, R9, R19, !P0 ;  /* 0x0000001309077208 */ /* 0x000fe20004000000 */
[----:B------:R-:W-:Y:S06]  /*3380*/  RET.REL.NODEC R4 `(_Z14FEV2TRT_kernelPfS_idd) ;  /* 0xffffffcc041c7950 */ /* 0x000fec0003c3ffff */
        .type           $_Z14FEV2TRT_kernelPfS_idd$__internal_trig_reduction_slowpathd,@function
        .size           $_Z14FEV2TRT_kernelPfS_idd$__internal_trig_reduction_slowpathd,(.L_x_75 - $_Z14FEV2TRT_kernelPfS_idd$__internal_trig_reduction_slowpathd)
$_Z14FEV2TRT_kernelPfS_idd$__internal_trig_reduction_slowpathd:
[--C-:B------:R-:W-:Y:S01]  /*3390*/  SHF.R.U32.HI R16, RZ, 0x14, R19.reuse ;  /* 0x00000014ff107819 */ /* 0x100fe20000011613 */
[----:B------:R-:W-:Y:S02]  /*33a0*/  IMAD.MOV.U32 R23, RZ, RZ, R19 ;  /* 0x000000ffff177224 */ /* 0x000fe400078e0013 */
[----:B------:R-:W-:Y:S01]  /*33b0*/  IMAD.MOV.U32 R8, RZ, RZ, RZ ;  /* 0x000000ffff087224 */ /* 0x000fe200078e00ff */
[----:B------:R-:W-:-:S04]  /*33c0*/  LOP3.LUT R9, R16, 0x7ff, RZ, 0xc0, !PT ;  /* 0x000007ff10097812 */ /* 0x000fc800078ec0ff */
[----:B------:R-:W-:-:S13]  /*33d0*/  ISETP.NE.AND P0, PT, R9, 0x7ff, PT ;  /* 0x000007ff0900780c */ /* 0x000fda0003f05270 */
[----:B------:R-:W-:Y:S05]  /*33e0*/  @!P0 BRA `(.L_x_28) ;  /* 0x0000000800488947 */ /* 0x000fea0003800000 */
[----:B------:R-:W-:Y:S01]  /*33f0*/  VIADD R8, R9, 0xfffffc00 ;  /* 0xfffffc0009087836 */ /* 0x000fe20000000000 */
[----:B------:R-:W-:Y:S01]  /*3400*/  BSSY.RECONVERGENT B2, `(.L_x_29) ;  /* 0x000002f000027945 */ /* 0x000fe20003800200 */
[----:B------:R-:W-:-:S03]  /*3410*/  CS2R R12, SRZ ;  /* 0x00000000000c7805 */ /* 0x000fc6000001ff00 */
[----:B------:R-:W-:Y:S02]  /*3420*/  SHF.R.U32.HI R17, RZ, 0x6, R8 ;  /* 0x00000006ff117819 */ /* 0x000fe40000011608 */
[----:B------:R-:W-:Y:S02]  /*3430*/  ISETP.GE.U32.AND P0, PT, R8, 0x80, PT ;  /* 0x000000800800780c */ /* 0x000fe40003f06070 */
[C---:B------:R-:W-:Y:S02]  /*3440*/  IADD3 R14, PT, PT, -R17.reuse, 0x13, RZ ;  /* 0x00000013110e7810 */ /* 0x040fe40007ffe1ff */
[----:B------:R-:W-:Y:S02]  /*3450*/  IADD3 R10, PT, PT, -R17, 0xf, RZ ;  /* 0x0000000f110a7810 */ /* 0x000fe40007ffe1ff */
[----:B------:R-:W-:-:S04]  /*3460*/  SEL R14, R14, 0x12, P0 ;  /* 0x000000120e0e7807 */ /* 0x000fc80000000000 */
[----:B------:R-:W-:-:S13]  /*3470*/  ISETP.GE.AND P0, PT, R10, R14, PT ;  /* 0x0000000e0a00720c */ /* 0x000fda0003f06270 */
[----:B------:R-:W-:Y:S05]  /*3480*/  @P0 BRA `(.L_x_30) ;  /* 0x0000000000980947 */ /* 0x000fea0003800000 */
[----:B------:R-:W0:Y:S01]  /*3490*/  LDC.64 R8, c[0x0][0x358] ;  /* 0x0000d600ff087b82 */ /* 0x000e220000000a00 */
[C---:B------:R-:W-:Y:S01]  /*34a0*/  SHF.L.U64.HI R25, R2.reuse, 0xb, R23 ;  /* 0x0000000b02197819 */ /* 0x040fe20000010217 */
[----:B------:R-:W-:Y:S01]  /*34b0*/  BSSY.RECONVERGENT B3, `(.L_x_31) ;  /* 0x0000022000037945 */ /* 0x000fe20003800200 */
[----:B------:R-:W-:Y:S01]  /*34c0*/  IMAD.SHL.U32 R15, R2, 0x800, RZ ;  /* 0x00000800020f7824 */ /* 0x000fe200078e00ff */
[----:B------:R-:W-:Y:S01]  /*34d0*/  IADD3 R22, PT, PT, RZ, -R17, -R14 ;  /* 0x80000011ff167210 */ /* 0x000fe20007ffe80e */
[----:B------:R-:W-:Y:S01]  /*34e0*/  IMAD.MOV.U32 R2, RZ, RZ, R10 ;  /* 0x000000ffff027224 */ /* 0x000fe200078e000a */
[----:B------:R-:W-:Y:S01]  /*34f0*/  CS2R R12, SRZ ;  /* 0x00000000000c7805 */ /* 0x000fe2000001ff00 */
[----:B------:R-:W-:Y:S01]  /*3500*/  IMAD.MOV.U32 R23, RZ, RZ, RZ ;  /* 0x000000ffff177224 */ /* 0x000fe200078e00ff */
[----:B------:R-:W-:-:S07]  /*3510*/  LOP3.LUT R25, R25, 0x80000000, RZ, 0xfc, !PT ;  /* 0x8000000019197812 */ /* 0x000fce00078efcff */
.L_x_32:
[----:B------:R-:W1:Y:S01]  /*3520*/  LDC.64 R10, c[0x4][RZ] ;  /* 0x01000000ff0a7b82 */ /* 0x000e620000000a00 */
[----:B0-----:R-:W-:Y:S02]  /*3530*/  R2UR UR6, R8 ;  /* 0x00000000080672ca */ /* 0x001fe400000e0000 */
[----:B------:R-:W-:Y:S01]  /*3540*/  R2UR UR7, R9 ;  /* 0x00000000090772ca */ /* 0x000fe200000e0000 */
[----:B-1----:R-:W-:-:S12]  /*3550*/  IMAD.WIDE R10, R2, 0x8, R10 ;  /* 0x00000008020a7825 */ /* 0x002fd800078e020a */
[----:B------:R-:W2:Y:S01]  /*3560*/  LDG.E.64.CONSTANT R10, desc[UR6][R10.64] ;  /* 0x000000060a0a7981 */ /* 0x000ea2000c1e9b00 */
[----:B------:R-:W-:Y:S02]  /*3570*/  VIADD R22, R22, 0x1 ;  /* 0x0000000116167836 */ /* 0x000fe40000000000 */
[----:B------:R-:W-:Y:S02]  /*3580*/  VIADD R2, R2, 0x1 ;  /* 0x0000000102027836 */ /* 0x000fe40000000000 */
[----:B--2---:R-:W-:-:S04]  /*3590*/  IMAD.WIDE.U32 R12, P2, R10, R15, R12 ;  /* 0x0000000f0a0c7225 */ /* 0x004fc8000784000c */
[C---:B------:R-:W-:Y:S02]  /*35a0*/  IMAD R27, R10.reuse, R25, RZ ;  /* 0x000000190a1b7224 */ /* 0x040fe400078e02ff */
[----:B------:R-:W-:Y:S02]  /*35b0*/  IMAD R24, R11, R15, RZ ;  /* 0x0000000f0b187224 */ /* 0x000fe400078e02ff */
[----:B------:R-:W-:Y:S01]  /*35c0*/  IMAD.HI.U32 R29, R10, R25, RZ ;  /* 0x000000190a1d7227 */ /* 0x000fe200078e00ff */
[----:B------:R-:W-:-:S03]  /*35d0*/  IADD3 R13, P0, PT, R27, R13, RZ ;  /* 0x0000000d1b0d7210 */ /* 0x000fc60007f1e0ff */
[----:B------:R-:W-:Y:S01]  /*35e0*/  IMAD.X R29, RZ, RZ, R29, P2 ;  /* 0x000000ffff1d7224 */ /* 0x000fe200010e061d */
[----:B------:R-:W-:Y:S01]  /*35f0*/  IADD3 R13, P1, PT, R24, R13, RZ ;  /* 0x0000000d180d7210 */ /* 0x000fe20007f3e0ff */
[----:B------:R-:W-:-:S04]  /*3600*/  IMAD.HI.U32 R24, R11, R15, RZ ;  /* 0x0000000f0b187227 */ /* 0x000fc800078e00ff */
[----:B------:R-:W-:Y:S01]  /*3610*/  IMAD.HI.U32 R10, R11, R25, RZ ;  /* 0x000000190b0a7227 */ /* 0x000fe200078e00ff */
[----:B------:R-:W-:-:S03]  /*3620*/  IADD3.X R24, P0, PT, R24, R29, RZ, P0, !PT ;  /* 0x0000001d18187210 */ /* 0x000fc6000071e4ff */
[----:B------:R-:W-:Y:S02]  /*3630*/  IMAD R11, R11, R25, RZ ;  /* 0x000000190b0b7224 */ /* 0x000fe400078e02ff */
[----:B------:R-:W-:Y:S01]  /*3640*/  IMAD.X R10, RZ, RZ, R10, P0 ;  /* 0x000000ffff0a7224 */ /* 0x000fe200000e060a */
[----:B------:R-:W-:Y:S01]  /*3650*/  ISETP.NE.AND P0, PT, R22, -0xf, PT ;  /* 0xfffffff11600780c */ /* 0x000fe20003f05270 */
[----:B------:R-:W-:Y:S01]  /*3660*/  IMAD R27, R23, 0x8, R1 ;  /* 0x00000008171b7824 */ /* 0x000fe200078e0201 */
[----:B------:R-:W-:Y:S01]  /*3670*/  IADD3.X R24, P1, PT, R11, R24, RZ, P1, !PT ;  /* 0x000000180b187210 */ /* 0x000fe20000f3e4ff */
[----:B------:R-:W-:-:S03]  /*3680*/  VIADD R23, R23, 0x1 ;  /* 0x0000000117177836 */ /* 0x000fc60000000000 */
[----:B------:R0:W-:Y:S02]  /*3690*/  STL.64 [R27], R12 ;  /* 0x0000000c1b007387 */ /* 0x0001e40000100a00 */
[----:B0-----:R-:W-:Y:S02]  /*36a0*/  IMAD.X R13, RZ, RZ, R10, P1 ;  /* 0x000000ffff0d7224 */ /* 0x001fe400008e060a */
[----:B------:R-:W-:-:S03]  /*36b0*/  IMAD.MOV.U32 R12, RZ, RZ, R24 ;  /* 0x000000ffff0c7224 */ /* 0x000fc600078e0018 */
[----:B------:R-:W-:Y:S05]  /*36c0*/  @P0 BRA `(.L_x_32) ;  /* 0xfffffffc00940947 */ /* 0x000fea000383ffff */
[----:B------:R-:W-:Y:S05]  /*36d0*/  BSYNC.RECONVERGENT B3 ;  /* 0x0000000000037941 */ /* 0x000fea0003800200 */
.L_x_31:
[----:B------:R-:W-:-:S07]  /*36e0*/  IMAD.MOV.U32 R10, RZ, RZ, R14 ;  /* 0x000000ffff0a7224 */ /* 0x000fce00078e000e */
.L_x_30:
[----:B------:R-:W-:Y:S05]  /*36f0*/  BSYNC.RECONVERGENT B2 ;  /* 0x0000000000027941 */ /* 0x000fea0003800200 */
.L_x_29:
[----:B------:R-:W-:Y:S01]  /*3700*/  LOP3.LUT P0, R29, R16, 0x3f, RZ, 0xc0, !PT ;  /* 0x0000003f101d7812 */ /* 0x000fe2000780c0ff */
[----:B------:R-:W-:-:S04]  /*3710*/  IMAD.IADD R2, R17, 0x1, R10 ;  /* 0x0000000111027824 */ /* 0x000fc800078e020a */
[----:B------:R-:W-:-:S05]  /*3720*/  IMAD.U32 R22, R2, 0x8, R1 ;  /* 0x0000000802167824 */ /* 0x000fca00078e0001 */
[----:B------:R0:W-:Y:S04]  /*3730*/  STL.64 [R22+-0x78], R12 ;  /* 0xffff880c16007387 */ /* 0x0001e80000100a00 */
[----:B------:R-:W2:Y:S04]  /*3740*/  @P0 LDL.64 R16, [R1+0x8] ;  /* 0x0000080001100983 */ /* 0x000ea80000100a00 */
[----:B------:R-:W3:Y:S04]  /*3750*/  LDL.64 R10, [R1+0x10] ;  /* 0x00001000010a7983 */ /* 0x000ee80000100a00 */
[----:B------:R-:W4:Y:S01]  /*3760*/  LDL.64 R8, [R1+0x18] ;  /* 0x0000180001087983 */ /* 0x000f220000100a00 */
[----:B------:R-:W-:Y:S01]  /*3770*/  @P0 LOP3.LUT R2, R29, 0x3f, RZ, 0x3c, !PT ;  /* 0x0000003f1d020812 */ /* 0x000fe200078e3cff */
[----:B------:R-:W-:Y:S01]  /*3780*/  BSSY.RECONVERGENT B2, `(.L_x_33) ;  /* 0x0000034000027945 */ /* 0x000fe20003800200 */
[----:B--2---:R-:W-:-:S02]  /*3790*/  @P0 SHF.R.U64 R15, R16, 0x1, R17 ;  /* 0x00000001100f0819 */ /* 0x004fc40000001211 */
[----:B------:R-:W-:Y:S02]  /*37a0*/  @P0 SHF.R.U32.HI R17, RZ, 0x1, R17 ;  /* 0x00000001ff110819 */ /* 0x000fe40000011611 */
[CC--:B---3--:R-:W-:Y:S02]  /*37b0*/  @P0 SHF.L.U32 R23, R10.reuse, R29.reuse, RZ ;  /* 0x0000001d0a170219 */ /* 0x0c8fe400000006ff */
[----:B0-----:R-:W-:Y:S02]  /*37c0*/  @P0 SHF.R.U64 R12, R15, R2, R17 ;  /* 0x000000020f0c0219 */ /* 0x001fe40000001211 */
[--C-:B------:R-:W-:Y:S02]  /*37d0*/  @P0 SHF.R.U32.HI R27, RZ, 0x1, R11.reuse ;  /* 0x00000001ff1b0819 */ /* 0x100fe4000001160b */
[C-C-:B------:R-:W-:Y:S02]  /*37e0*/  @P0 SHF.R.U64 R25, R10.reuse, 0x1, R11.reuse ;  /* 0x000000010a190819 */ /* 0x140fe4000000120b */
[----:B------:R-:W-:-:S02]  /*37f0*/  @P0 SHF.L.U64.HI R14, R10, R29, R11 ;  /* 0x0000001d0a0e0219 */ /* 0x000fc4000001020b */
[----:B------:R-:W-:Y:S02]  /*3800*/  @P0 SHF.R.U32.HI R13, RZ, R2, R17 ;  /* 0x00000002ff0d0219 */ /* 0x000fe40000011611 */
[----:B------:R-:W-:Y:S02]  /*3810*/  @P0 LOP3.LUT R10, R23, R12, RZ, 0xfc, !PT ;  /* 0x0000000c170a0212 */ /* 0x000fe400078efcff */
[----:B----4-:R-:W-:Y:S02]  /*3820*/  @P0 SHF.L.U32 R15, R8, R29, RZ ;  /* 0x0000001d080f0219 */ /* 0x010fe400000006ff */
[----:B------:R-:W-:Y:S01]  /*3830*/  @P0 SHF.R.U64 R16, R25, R2, R27 ;  /* 0x0000000219100219 */ /* 0x000fe2000000121b */
[----:B------:R-:W-:Y:S01]  /*3840*/  IMAD.SHL.U32 R12, R10, 0x4, RZ ;  /* 0x000000040a0c7824 */ /* 0x000fe200078e00ff */
[----:B------:R-:W-:Y:S02]  /*3850*/  @P0 LOP3.LUT R11, R14, R13, RZ, 0xfc, !PT ;  /* 0x0000000d0e0b0212 */ /* 0x000fe400078efcff */
[----:B------:R-:W-:-:S02]  /*3860*/  @P0 SHF.L.U64.HI R29, R8, R29, R9 ;  /* 0x0000001d081d0219 */ /* 0x000fc40000010209 */
[----:B------:R-:W-:Y:S02]  /*3870*/  @P0 SHF.R.U32.HI R2, RZ, R2, R27 ;  /* 0x00000002ff020219 */ /* 0x000fe4000001161b */
[----:B------:R-:W-:Y:S02]  /*3880*/  @P0 LOP3.LUT R8, R15, R16, RZ, 0xfc, !PT ;  /* 0x000000100f080212 */ /* 0x000fe400078efcff */
[----:B------:R-:W-:Y:S02]  /*3890*/  SHF.L.U64.HI R10, R10, 0x2, R11 ;  /* 0x000000020a0a7819 */ /* 0x000fe4000001020b */
[----:B------:R-:W-:Y:S02]  /*38a0*/  @P0 LOP3.LUT R9, R29, R2, RZ, 0xfc, !PT ;  /* 0x000000021d090212 */ /* 0x000fe400078efcff */
[----:B------:R-:W-:Y:S02]  /*38b0*/  SHF.L.W.U32.HI R11, R11, 0x2, R8 ;  /* 0x000000020b0b7819 */ /* 0x000fe40000010e08 */
[----:B------:R-:W-:-:S02]  /*38c0*/  IADD3 RZ, P0, PT, RZ, -R12, RZ ;  /* 0x8000000cffff7210 */ /* 0x000fc40007f1e0ff */
[----:B------:R-:W-:Y:S02]  /*38d0*/  LOP3.LUT R2, RZ, R10, RZ, 0x33, !PT ;  /* 0x0000000aff027212 */ /* 0x000fe400078e33ff */
[----:B------:R-:W-:Y:S02]  /*38e0*/  SHF.L.W.U32.HI R8, R8, 0x2, R9 ;  /* 0x0000000208087819 */ /* 0x000fe40000010e09 */
[----:B------:R-:W-:Y:S02]  /*38f0*/  LOP3.LUT R13, RZ, R11, RZ, 0x33, !PT ;  /* 0x0000000bff0d7212 */ /* 0x000fe400078e33ff */
[----:B------:R-:W-:Y:S02]  /*3900*/  IADD3.X R15, P0, PT, RZ, R2, RZ, P0, !PT ;  /* 0x00000002ff0f7210 */ /* 0x000fe4000071e4ff */
[----:B------:R-:W-:Y:S02]  /*3910*/  LOP3.LUT R2, RZ, R8, RZ, 0x33, !PT ;  /* 0x00000008ff027212 */ /* 0x000fe400078e33ff */
[----:B------:R-:W-:-:S02]  /*3920*/  IADD3.X R14, P1, PT, RZ, R13, RZ, P0, !PT ;  /* 0x0000000dff0e7210 */ /* 0x000fc4000073e4ff */
[----:B------:R-:W-:-:S03]  /*3930*/  ISETP.GT.U32.AND P2, PT, R11, -0x1, PT ;  /* 0xffffffff0b00780c */ /* 0x000fc60003f44070 */
[----:B------:R-:W-:Y:S01]  /*3940*/  IMAD.X R13, RZ, RZ, R2, P1 ;  /* 0x000000ffff0d7224 */ /* 0x000fe200008e0602 */
[----:B------:R-:W-:-:S04]  /*3950*/  ISETP.GT.AND.EX P0, PT, R8, -0x1, PT, P2 ;  /* 0xffffffff0800780c */ /* 0x000fc80003f04320 */
[----:B------:R-:W-:Y:S02]  /*3960*/  SEL R2, R8, R13, P0 ;  /* 0x0000000d08027207 */ /* 0x000fe40000000000 */
[----:B------:R-:W-:Y:S02]  /*3970*/  SEL R17, R11, R14, P0 ;  /* 0x0000000e0b117207 */ /* 0x000fe40000000000 */
[----:B------:R-:W-:Y:S02]  /*3980*/  ISETP.NE.U32.AND P1, PT, R2, RZ, PT ;  /* 0x000000ff0200720c */ /* 0x000fe40003f25070 */
[----:B------:R-:W-:Y:S02]  /*3990*/  SEL R15, R10, R15, P0 ;  /* 0x0000000f0a0f7207 */ /* 0x000fe40000000000 */
[----:B------:R-:W-:Y:S01]  /*39a0*/  SEL R11, R17, R2, !P1 ;  /* 0x00000002110b7207 */ /* 0x000fe20004800000 */
[----:B------:R-:W-:-:S05]  /*39b0*/  @!P0 IMAD.MOV R12, RZ, RZ, -R12 ;  /* 0x000000ffff0c8224 */ /* 0x000fca00078e0a0c */
[----:B------:R-:W0:Y:S02]  /*39c0*/  FLO.U32 R11, R11 ;  /* 0x0000000b000b7300 */ /* 0x000e2400000e0000 */
[C---:B0-----:R-:W-:Y:S02]  /*39d0*/  IADD3 R14, PT, PT, -R11.reuse, 0x1f, RZ ;  /* 0x0000001f0b0e7810 */ /* 0x041fe40007ffe1ff */
[----:B------:R-:W-:-:S03]  /*39e0*/  IADD3 R13, PT, PT, -R11, 0x3f, RZ ;  /* 0x0000003f0b0d7810 */ /* 0x000fc60007ffe1ff */
[----:B------:R-:W-:-:S05]  /*39f0*/  @P1 IMAD.MOV R13, RZ, RZ, R14 ;  /* 0x000000ffff0d1224 */ /* 0x000fca00078e020e */
[----:B------:R-:W-:-:S13]  /*3a00*/  ISETP.NE.AND P1, PT, R13, RZ, PT ;  /* 0x000000ff0d00720c */ /* 0x000fda0003f25270 */
[----:B------:R-:W-:Y:S05]  /*3a10*/  @!P1 BRA `(.L_x_34) ;  /* 0x0000000000289947 */ /* 0x000fea0003800000 */
[C---:B------:R-:W-:Y:S02]  /*3a20*/  LOP3.LUT R10, R13.reuse, 0x3f, RZ, 0xc0, !PT ;  /* 0x0000003f0d0a7812 */ /* 0x040fe400078ec0ff */
[--C-:B------:R-:W-:Y:S02]  /*3a30*/  SHF.R.U64 R12, R12, 0x1, R15.reuse ;  /* 0x000000010c0c7819 */ /* 0x100fe4000000120f */
[----:B------:R-:W-:Y:S02]  /*3a40*/  SHF.R.U32.HI R14, RZ, 0x1, R15 ;  /* 0x00000001ff0e7819 */ /* 0x000fe4000001160f */
[----:B------:R-:W-:Y:S02]  /*3a50*/  LOP3.LUT R11, R13, 0x3f, RZ, 0xc, !PT ;  /* 0x0000003f0d0b7812 */ /* 0x000fe400078e0cff */
[CC--:B------:R-:W-:Y:S02]  /*3a60*/  SHF.L.U64.HI R15, R17.reuse, R10.reuse, R2 ;  /* 0x0000000a110f7219 */ /* 0x0c0fe40000010202 */
[----:B------:R-:W-:-:S02]  /*3a70*/  SHF.L.U32 R10, R17, R10, RZ ;  /* 0x0000000a110a7219 */ /* 0x000fc400000006ff */
[-CC-:B------:R-:W-:Y:S02]  /*3a80*/  SHF.R.U64 R17, R12, R11.reuse, R14.reuse ;  /* 0x0000000b0c117219 */ /* 0x180fe4000000120e */
[----:B------:R-:W-:Y:S02]  /*3a90*/  SHF.R.U32.HI R2, RZ, R11, R14 ;  /* 0x0000000bff027219 */ /* 0x000fe4000001160e */
[----:B------:R-:W-:Y:S02]  /*3aa0*/  LOP3.LUT R17, R10, R17, RZ, 0xfc, !PT ;  /* 0x000000110a117212 */ /* 0x000fe400078efcff */
[----:B------:R-:W-:-:S07]  /*3ab0*/  LOP3.LUT R2, R15, R2, RZ, 0xfc, !PT ;  /* 0x000000020f027212 */ /* 0x000fce00078efcff */
.L_x_34:
[----:B------:R-:W-:Y:S05]  /*3ac0*/  BSYNC.RECONVERGENT B2 ;  /* 0x0000000000027941 */ /* 0x000fea0003800200 */
.L_x_33:
[----:B------:R-:W-:-:S04]  /*3ad0*/  IMAD.WIDE.U32 R14, R17, 0x2168c235, RZ ;  /* 0x2168c235110e7825 */ /* 0x000fc800078e00ff */
[----:B------:R-:W-:Y:S01]  /*3ae0*/  IMAD.MOV.U32 R10, RZ, RZ, R15 ;  /* 0x000000ffff0a7224 */ /* 0x000fe200078e000f */
[----:B------:R-:W-:Y:S01]  /*3af0*/  IADD3 RZ, P1, PT, R14, R14, RZ ;  /* 0x0000000e0eff7210 */ /* 0x000fe20007f3e0ff */
[----:B------:R-:W-:Y:S02]  /*3b00*/  IMAD.MOV.U32 R11, RZ, RZ, RZ ;  /* 0x000000ffff0b7224 */ /* 0x000fe400078e00ff */
[----:B------:R-:W-:-:S04]  /*3b10*/  IMAD.HI.U32 R12, R2, -0x36f0255e, RZ ;  /* 0xc90fdaa2020c7827 */ /* 0x000fc800078e00ff */
[----:B------:R-:W-:-:S04]  /*3b20*/  IMAD.WIDE.U32 R10, R17, -0x36f0255e, R10 ;  /* 0xc90fdaa2110a7825 */ /* 0x000fc800078e000a */
[C---:B------:R-:W-:Y:S02]  /*3b30*/  IMAD R15, R2.reuse, -0x36f0255e, RZ ;  /* 0xc90fdaa2020f7824 */ /* 0x040fe400078e02ff */
[----:B------:R-:W-:-:S04]  /*3b40*/  IMAD.WIDE.U32 R10, P2, R2, 0x2168c235, R10 ;  /* 0x2168c235020a7825 */ /* 0x000fc8000784000a */
[----:B------:R-:W-:Y:S01]  /*3b50*/  IMAD.X R2, RZ, RZ, R12, P2 ;  /* 0x000000ffff027224 */ /* 0x000fe200010e060c */
[----:B------:R-:W-:Y:S02]  /*3b60*/  IADD3 R11, P2, PT, R15, R11, RZ ;  /* 0x0000000b0f0b7210 */ /* 0x000fe40007f5e0ff */
[----:B------:R-:W-:Y:S02]  /*3b70*/  IADD3.X RZ, P1, PT, R10, R10, RZ, P1, !PT ;  /* 0x0000000a0aff7210 */ /* 0x000fe40000f3e4ff */
[C---:B------:R-:W-:Y:S01]  /*3b80*/  ISETP.GT.U32.AND P3, PT, R11.reuse, RZ, PT ;  /* 0x000000ff0b00720c */ /* 0x040fe20003f64070 */
[----:B------:R-:W-:Y:S01]  /*3b90*/  IMAD.X R2, RZ, RZ, R2, P2 ;  /* 0x000000ffff027224 */ /* 0x000fe200010e0602 */
[----:B------:R-:W-:-:S04]  /*3ba0*/  IADD3.X R10, P2, PT, R11, R11, RZ, P1, !PT ;  /* 0x0000000b0b0a7210 */ /* 0x000fc80000f5e4ff */
[C---:B------:R-:W-:Y:S01]  /*3bb0*/  ISETP.GT.AND.EX P1, PT, R2.reuse, RZ, PT, P3 ;  /* 0x000000ff0200720c */ /* 0x040fe20003f24330 */
[----:B------:R-:W-:-:S03]  /*3bc0*/  IMAD.X R15, R2, 0x1, R2, P2 ;  /* 0x00000001020f7824 */ /* 0x000fc600010e0602 */
[----:B------:R-:W-:Y:S02]  /*3bd0*/  SEL R10, R10, R11, P1 ;  /* 0x0000000b0a0a7207 */ /* 0x000fe40000800000 */
[----:B------:R-:W-:Y:S02]  /*3be0*/  SEL R11, R15, R2, P1 ;  /* 0x000000020f0b7207 */ /* 0x000fe40000800000 */
[----:B------:R-:W-:Y:S02]  /*3bf0*/  IADD3 R2, P2, PT, R10, 0x1, RZ ;  /* 0x000000010a027810 */ /* 0x000fe40007f5e0ff */
[----:B------:R-:W-:Y:S02]  /*3c00*/  SEL R12, RZ, 0xffffffff, !P1 ;  /* 0xffffffffff0c7807 */ /* 0x000fe40004800000 */
[----:B------:R-:W-:Y:S01]  /*3c10*/  LOP3.LUT P1, R10, R19, 0x80000000, RZ, 0xc0, !PT ;  /* 0x80000000130a7812 */ /* 0x000fe2000782c0ff */
[----:B------:R-:W-:Y:S01]  /*3c20*/  IMAD.X R11, RZ, RZ, R11, P2 ;  /* 0x000000ffff0b7224 */ /* 0x000fe200010e060b */
[----:B------:R-:W-:Y:S01]  /*3c30*/  SHF.R.U32.HI R15, RZ, 0x1e, R9 ;  /* 0x0000001eff0f7819 */ /* 0x000fe20000011609 */
[----:B------:R-:W-:Y:S01]  /*3c40*/  IMAD.IADD R13, R12, 0x1, -R13 ;  /* 0x000000010c0d7824 */ /* 0x000fe200078e0a0d */
[----:B------:R-:W-:-:S02]  /*3c50*/  @!P0 LOP3.LUT R10, R10, 0x80000000, RZ, 0x3c, !PT ;  /* 0x800000000a0a8812 */ /* 0x000fc400078e3cff */
[----:B------:R-:W-:Y:S01]  /*3c60*/  SHF.R.U64 R2, R2, 0xa, R11 ;  /* 0x0000000a02027819 */ /* 0x000fe2000000120b */
[----:B------:R-:W-:Y:S01]  /*3c70*/  IMAD.SHL.U32 R9, R13, 0x100000, RZ ;  /* 0x001000000d097824 */ /* 0x000fe200078e00ff */
[----:B------:R-:W-:Y:S02]  /*3c80*/  LEA.HI R8, R8, R15, RZ, 0x1 ;  /* 0x0000000f08087211 */ /* 0x000fe400078f08ff */
[----:B------:R-:W-:-:S03]  /*3c90*/  IADD3 R2, P2, PT, R2, 0x1, RZ ;  /* 0x0000000102027810 */ /* 0x000fc60007f5e0ff */
[----:B------:R-:W-:Y:S01]  /*3ca0*/  @P1 IMAD.MOV R8, RZ, RZ, -R8 ;  /* 0x000000ffff081224 */ /* 0x000fe200078e0a08 */
[----:B------:R-:W-:-:S04]  /*3cb0*/  LEA.HI.X R11, R11, RZ, RZ, 0x16, P2 ;  /* 0x000000ff0b0b7211 */ /* 0x000fc800010fb4ff */
[--C-:B------:R-:W-:Y:S02]  /*3cc0*/  SHF.R.U64 R2, R2, 0x1, R11.reuse ;  /* 0x0000000102027819 */ /* 0x100fe4000000120b */
[----:B------:R-:W-:Y:S02]  /*3cd0*/  SHF.R.U32.HI R12, RZ, 0x1, R11 ;  /* 0x00000001ff0c7819 */ /* 0x000fe4000001160b */
[----:B------:R-:W-:-:S04]  /*3ce0*/  IADD3 R2, P2, P3, RZ, RZ, R2 ;  /* 0x000000ffff027210 */ /* 0x000fc80007b5e002 */
[----:B------:R-:W-:-:S04]  /*3cf0*/  IADD3.X R9, PT, PT, R9, 0x3fe00000, R12, P2, P3 ;  /* 0x3fe0000009097810 */ /* 0x000fc800017e640c */
[----:B------:R-:W-:-:S07]  /*3d00*/  LOP3.LUT R23, R9, R10, RZ, 0xfc, !PT ;  /* 0x0000000a09177212 */ /* 0x000fce00078efcff */
.L_x_28:
[----:B------:R-:W-:Y:S02]  /*3d10*/  IMAD.MOV.U32 R19, RZ, RZ, 0x0 ;  /* 0x00000000ff137424 */ /* 0x000fe400078e00ff */
[----:B------:R-:W-:Y:S02]  /*3d20*/  IMAD.MOV.U32 R22, RZ, RZ, R2 ;  /* 0x000000ffff167224 */ /* 0x000fe400078e0002 */
[----:B------:R-:W-:Y:S05]  /*3d30*/  RET.REL.NODEC R18 `(_Z14FEV2TRT_kernelPfS_idd) ;  /* 0xffffffc012b07950 */ /* 0x000fea0003c3ffff */
.L_x_35:
[----:B------:R-:W-:-:S00]  /*3d40*/  BRA `(.L_x_35) ;  /* 0xfffffffc00fc7947 */ /* 0x000fc0000383ffff */
[----:B------:R-:W-:-:S00]  /*3d50*/  NOP ;  /* 0x0000000000007918 */ /* 0x000fc00000000000 */
        /* <DEDUP_REMOVED lines=10> */
.L_x_75:


//--------------------- .text._Z13FEV2TP_kernelPfS_dd --------------------------
	.section	.text._Z13FEV2TP_kernelPfS_dd,"ax",@progbits
	.align	128
        .global         _Z13FEV2TP_kernelPfS_dd
        .type           _Z13FEV2TP_kernelPfS_dd,@function
        .size           _Z13FEV2TP_kernelPfS_dd,(.L_x_79 - _Z13FEV2TP_kernelPfS_dd)
        .other          _Z13FEV2TP_kernelPfS_dd,@"STO_CUDA_ENTRY STV_DEFAULT"
_Z13FEV2TP_kernelPfS_dd:
.text._Z13FEV2TP_kernelPfS_dd:
        /* <DEDUP_REMOVED lines=36> */
[----:B------:R-:W-:Y:S05]  /*0240*/  CALL.REL.NOINC `($__internal_2_$__cuda_sm20_div_rn_f64_full) ;  /* 0x0000001c00847944 */ /* 0x000fea0003c00000 */
[----:B------:R-:W-:Y:S02]  /*0250*/  IMAD.MOV.U32 R4, RZ, RZ, R22 ;  /* 0x000000ffff047224 */ /* 0x000fe400078e0016 */
[----:B------:R-:W-:-:S07]  /*0260*/  IMAD.MOV.U32 R5, RZ, RZ, R23 ;  /* 0x000000ffff057224 */ /* 0x000fce00078e0017 */
.L_x_37:
[----:B------:R-:W-:Y:S05]  /*0270*/  BSYNC.RECONVERGENT B0 ;  /* 0x0000000000007941 */ /* 0x000fea0003800200 */
.L_x_36:
        /* <DEDUP_REMOVED lines=79> */
[----:B------:R-:W-:Y:S05]  /*0770*/  CALL.REL.NOINC `($_Z13FEV2TP_kernelPfS_dd$__internal_accurate_pow) ;  /* 0x0000002000587944 */ /* 0x000fea0003c00000 */
[----:B------:R-:W-:Y:S05]  /*0780*/  BSYNC.RECONVERGENT B0 ;  /* 0x0000000000007941 */ /* 0x000fea0003800200 */
.L_x_38:
        /* <DEDUP_REMOVED lines=11> */
[----:B------:R-:W-:Y:S05]  /*0840*/  CALL.REL.NOINC `($_Z13FEV2TP_kernelPfS_dd$__internal_accurate_pow) ;  /* 0x0000002000247944 */ /* 0x000fea0003c00000 */
[----:B------:R-:W-:Y:S05]  /*0850*/  BSYNC.RECONVERGENT B0 ;  /* 0x0000000000007941 */ /* 0x000fea0003800200 */
.L_x_39:
        /* <DEDUP_REMOVED lines=21> */
[----:B------:R-:W-:Y:S05]  /*09b0*/  CALL.REL.NOINC `($__internal_3_$__cuda_sm20_dsqrt_rn_f64_mediumpath_v1) ;  /* 0x0000001c00147944 */ /* 0x000fea0003c00000 */
.L_x_41:
[----:B------:R-:W-:Y:S05]  /*09c0*/  BSYNC.RECONVERGENT B0 ;  /* 0x0000000000007941 */ /* 0x000fea0003800200 */
.L_x_40:
        /* <DEDUP_REMOVED lines=27> */
[----:B------:R-:W-:Y:S05]  /*0b80*/  CALL.REL.NOINC `($__internal_2_$__cuda_sm20_div_rn_f64_full) ;  /* 0x0000001400347944 */ /* 0x000fea0003c00000 */
[----:B------:R-:W-:Y:S02]  /*0b90*/  IMAD.MOV.U32 R4, RZ, RZ, R22 ;  /* 0x000000ffff047224 */ /* 0x000fe400078e0016 */
[----:B------:R-:W-:-:S07]  /*0ba0*/  IMAD.MOV.U32 R5, RZ, RZ, R23 ;  /* 0x000000ffff057224 */ /* 0x000fce00078e0017 */
.L_x_43:
[----:B------:R-:W-:Y:S05]  /*0bb0*/  BSYNC.RECONVERGENT B0 ;  /* 0x0000000000007941 */ /* 0x000fea0003800200 */
.L_x_42:
        /* <DEDUP_REMOVED lines=124> */
.L_x_45:
[----:B------:R-:W-:Y:S05]  /*1380*/  BSYNC.RECONVERGENT B0 ;  /* 0x0000000000007941 */ /* 0x000fea0003800200 */
.L_x_44:
        /* <DEDUP_REMOVED lines=24> */
[----:B0-----:R-:W-:Y:S05]  /*1510*/  CALL.REL.NOINC `($_Z13FEV2TP_kernelPfS_dd$__internal_trig_reduction_slowpathd) ;  /* 0x0000001c00947944 */ /* 0x001fea0003c00000 */
[----:B------:R-:W-:Y:S02]  /*1520*/  IMAD.MOV.U32 R2, RZ, RZ, R8 ;  /* 0x000000ffff027224 */ /* 0x000fe400078e0008 */
[----:B------:R-:W-:Y:S02]  /*1530*/  IMAD.MOV.U32 R20, RZ, RZ, R22 ;  /* 0x000000ffff147224 */ /* 0x000fe400078e0016 */
[----:B------:R-:W-:-:S07]  /*1540*/  IMAD.MOV.U32 R21, RZ, RZ, R23 ;  /* 0x000000ffff157224 */ /* 0x000fce00078e0017 */
.L_x_47:
[----:B0-----:R-:W-:Y:S05]  /*1550*/  BSYNC.RECONVERGENT B0 ;  /* 0x0000000000007941 */ /* 0x001fea0003800200 */
.L_x_46:
        /* <DEDUP_REMOVED lines=54> */
[----:B------:R-:W-:Y:S05]  /*18c0*/  CALL.REL.NOINC `($_Z13FEV2TP_kernelPfS_dd$__internal_trig_reduction_slowpathd) ;  /* 0x0000001800a87944 */ /* 0x000fea0003c00000 */
[----:B------:R-:W-:-:S07]  /*18d0*/  IMAD.MOV.U32 R2, RZ, RZ, R8 ;  /* 0x000000ffff027224 */ /* 0x000fce00078e0008 */
.L_x_51:
[----:B------:R-:W-:Y:S05]  /*18e0*/  BSYNC.RECONVERGENT B1 ;  /* 0x0000000000017941 */ /* 0x000fea0003800200 */
.L_x_50:
[----:B------:R-:W-:-:S07]  /*18f0*/  VIADD R2, R2, 0x1 ;  /* 0x0000000102027836 */ /* 0x000fce0000000000 */
.L_x_49:
[----:B------:R-:W-:Y:S05]  /*1900*/  BSYNC.RECONVERGENT B0 ;  /* 0x0000000000007941 */ /* 0x000fea0003800200 */
.L_x_48:
        /* <DEDUP_REMOVED lines=56> */
[----:B------:R-:W-:Y:S02]  /*1c90*/  IMAD.MOV.U32 R2, RZ, RZ, R8 ;  /* 0x000000ffff027224 */ /* 0x000fe400078e0008 */
[----:B------:R-:W-:Y:S02]  /*1ca0*/  IMAD.MOV.U32 R20, RZ, RZ, R22 ;  /* 0x000000ffff147224 */ /* 0x000fe400078e0016 */
[----:B------:R-:W-:-:S07]  /*1cb0*/  IMAD.MOV.U32 R21, RZ, RZ, R23 ;  /* 0x000000ffff157224 */ /* 0x000fce00078e0017 */
.L_x_53:
[----:B------:R-:W-:Y:S05]  /*1cc0*/  BSYNC.RECONVERGENT B0 ;  /* 0x0000000000007941 */ /* 0x000fea0003800200 */
.L_x_52:
        /* <DEDUP_REMOVED lines=32> */
[----:B------:R-:W0:Y:S04]  /*1ed0*/  LDC.64 R8, c[0x0][0x380] ;  /* 0x0000e000ff087b82 */ /* 0x000e280000000a00 */
[----:B------:R-:W-:-:S10]  /*1ee0*/  DFMA R4, R4, R10, 960 ;  /* 0x408e00000404742b */ /* 0x000fd4000000000a */
[----:B------:R-:W1:Y:S02]  /*1ef0*/  F2I.F64.TRUNC R5, R4 ;  /* 0x0000000400057311 */ /* 0x000e64000030d100 */
[----:B-1----:R-:W-:-:S04]  /*1f00*/  IMAD R11, R5, 0xf00, R6 ;  /* 0x00000f00050b7824 */ /* 0x002fc800078e0206 */
[----:B------:R-:W-:-:S04]  /*1f10*/  IMAD R11, R11, 0x3, RZ ;  /* 0x000000030b0b7824 */ /* 0x000fc800078e02ff */
[----:B0-----:R-:W-:Y:S02]  /*1f20*/  IMAD.WIDE R8, R11, 0x4, R8 ;  /* 0x000000040b087825 */ /* 0x001fe400078e0208 */
[----:B------:R-:W0:Y:S03]  /*1f30*/  LDC.64 R10, c[0x0][0x388] ;  /* 0x0000e200ff0a7b82 */ /* 0x000e260000000a00 */
[----:B------:R-:W2:Y:S01]  /*1f40*/  LDG.E R13, desc[UR4][R8.64] ;  /* 0x00000004080d7981 */ /* 0x000ea2000c1e1900 */
[----:B------:R-:W-:-:S04]  /*1f50*/  IMAD R3, R0, 0x2c0, R3 ;  /* 0x000002c000037824 */ /* 0x000fc800078e0203 */
[----:B------:R-:W-:-:S04]  /*1f60*/  IMAD R3, R3, 0x3, RZ ;  /* 0x0000000303037824 */ /* 0x000fc800078e02ff */
[----:B0-----:R-:W-:-:S05]  /*1f70*/  IMAD.WIDE.U32 R2, R3, 0x4, R10 ;  /* 0x0000000403027825 */ /* 0x001fca00078e000a */
        /* <DEDUP_REMOVED lines=14> */
        .weak           $__internal_2_$__cuda_sm20_div_rn_f64_full
        .type           $__internal_2_$__cuda_sm20_div_rn_f64_full,@function
        .size           $__internal_2_$__cuda_sm20_div_rn_f64_full,($__internal_3_$__cuda_sm20_dsqrt_rn_f64_mediumpath_v1 - $__internal_2_$__cuda_sm20_div_rn_f64_full)
$__internal_2_$__cuda_sm20_div_rn_f64_full:
        /* <DEDUP_REMOVED lines=66> */
.L_x_55:
        /* <DEDUP_REMOVED lines=16> */
.L_x_58:
[----:B------:R-:W-:Y:S01]  /*2580*/  LOP3.LUT R23, R5, 0x80000, RZ, 0xfc, !PT ;  /* 0x0008000005177812 */ /* 0x000fe200078efcff */
[----:B------:R-:W-:Y:S01]  /*2590*/  IMAD.MOV.U32 R22, RZ, RZ, R4 ;  /* 0x000000ffff167224 */ /* 0x000fe200078e0004 */
[----:B------:R-:W-:Y:S06]  /*25a0*/  BRA `(.L_x_56) ;  /* 0x0000000000087947 */ /* 0x000fec0003800000 */
.L_x_57:
[----:B------:R-:W-:Y:S01]  /*25b0*/  LOP3.LUT R23, R9, 0x80000, RZ, 0xfc, !PT ;  /* 0x0008000009177812 */ /* 0x000fe200078efcff */
[----:B------:R-:W-:-:S07]  /*25c0*/  IMAD.MOV.U32 R22, RZ, RZ, R8 ;  /* 0x000000ffff167224 */ /* 0x000fce00078e0008 */
.L_x_56:
[----:B------:R-:W-:Y:S05]  /*25d0*/  BSYNC.RECONVERGENT B1 ;  /* 0x0000000000017941 */ /* 0x000fea0003800200 */
.L_x_54:
[----:B------:R-:W-:Y:S02]  /*25e0*/  IMAD.MOV.U32 R4, RZ, RZ, R2 ;  /* 0x000000ffff047224 */ /* 0x000fe400078e0002 */
[----:B------:R-:W-:-:S04]  /*25f0*/  IMAD.MOV.U32 R5, RZ, RZ, 0x0 ;  /* 0x00000000ff057424 */ /* 0x000fc800078e00ff */
[----:B------:R-:W-:Y:S05]  /*2600*/  RET.REL.NODEC R4 `(_Z13FEV2TP_kernelPfS_dd) ;  /* 0xffffffd8047c7950 */ /* 0x000fea0003c3ffff */
        .weak           $__internal_3_$__cuda_sm20_dsqrt_rn_f64_mediumpath_v1
        .type           $__internal_3_$__cuda_sm20_dsqrt_rn_f64_mediumpath_v1,@function
        .size           $__internal_3_$__cuda_sm20_dsqrt_rn_f64_mediumpath_v1,($_Z13FEV2TP_kernelPfS_dd$__internal_accurate_pow - $__internal_3_$__cuda_sm20_dsqrt_rn_f64_mediumpath_v1)
$__internal_3_$__cuda_sm20_dsqrt_rn_f64_mediumpath_v1:
        /* <DEDUP_REMOVED lines=14> */
.L_x_60:
        /* <DEDUP_REMOVED lines=24> */
.L_x_62:
[----:B------:R-:W-:-:S11]  /*2870*/  DADD R4, R10, R10 ;  /* 0x000000000a047229 */ /* 0x000fd6000000000a */
.L_x_61:
[----:B------:R-:W-:Y:S05]  /*2880*/  BSYNC.RECONVERGENT B1 ;  /* 0x0000000000017941 */ /* 0x000fea0003800200 */
.L_x_59:
[----:B------:R-:W-:Y:S02]  /*2890*/  IMAD.MOV.U32 R12, RZ, RZ, R4 ;  /* 0x000000ffff0c7224 */ /* 0x000fe400078e0004 */
[----:B------:R-:W-:Y:S02]  /*28a0*/  IMAD.MOV.U32 R13, RZ, RZ, R5 ;  /* 0x000000ffff0d7224 */ /* 0x000fe400078e0005 */
[----:B------:R-:W-:Y:S02]  /*28b0*/  IMAD.MOV.U32 R4, RZ, RZ, R2 ;  /* 0x000000ffff047224 */ /* 0x000fe400078e0002 */
[----:B------:R-:W-:-:S04]  /*28c0*/  IMAD.MOV.U32 R5, RZ, RZ, 0x0 ;  /* 0x00000000ff057424 */ /* 0x000fc800078e00ff */
[----:B------:R-:W-:Y:S05]  /*28d0*/  RET.REL.NODEC R4 `(_Z13FEV2TP_kernelPfS_dd) ;  /* 0xffffffd404c87950 */ /* 0x000fea0003c3ffff */
        .type           $_Z13FEV2TP_kernelPfS_dd$__internal_accurate_pow,@function
        .size           $_Z13FEV2TP_kernelPfS_dd$__internal_accurate_pow,($_Z13FEV2TP_kernelPfS_dd$__internal_trig_reduction_slowpathd - $_Z13FEV2TP_kernelPfS_dd$__internal_accurate_pow)
$_Z13FEV2TP_kernelPfS_dd$__internal_accurate_pow:
        /* <DEDUP_REMOVED lines=162> */
.L_x_63:
[----:B------:R-:W-:Y:S01]  /*3300*/  DFMA R18, R18, R8, R8 ;  /* 0x000000081212722b */ /* 0x000fe20000000008 */
[----:B------:R-:W-:Y:S01]  /*3310*/  IMAD.MOV.U32 R4, RZ, RZ, R2 ;  /* 0x000000ffff047224 */ /* 0x000fe200078e0002 */
[----:B------:R-:W-:Y:S01]  /*3320*/  DSETP.NEU.AND P0, PT, |R8|, +INF , PT ;  /* 0x7ff000000800742a */ /* 0x000fe20003f0d200 */
[----:B------:R-:W-:-:S07]  /*3330*/  IMAD.MOV.U32 R5, RZ, RZ, 0x0 ;  /* 0x00000000ff057424 */ /* 0x000fce00078e00ff */
[----:B------:R-:W-:Y:S02]  /*3340*/  FSEL R6, R8, R18, !P0 ;  /* 0x0000001208067208 */ /* 0x000fe40004000000 */
[----:B------:R-:W-:Y:S01]  /*3350*/  FSEL R7, R9, R19, !P0 ;  /* 0x0000001309077208 */ /* 0x000fe20004000000 */
[----:B------:R-:W-:Y:S06]  /*3360*/  RET.REL.NODEC R4 `(_Z13FEV2TP_kernelPfS_dd) ;  /* 0xffffffcc04247950 */ /* 0x000fec0003c3ffff */
        .type           $_Z13FEV2TP_kernelPfS_dd$__internal_trig_reduction_slowpathd,@function
        .size           $_Z13FEV2TP_kernelPfS_dd$__internal_trig_reduction_slowpathd,(.L_x_79 - $_Z13FEV2TP_kernelPfS_dd$__internal_trig_reduction_slowpathd)
$_Z13FEV2TP_kernelPfS_dd$__internal_trig_reduction_slowpathd:
        /* <DEDUP_REMOVED lines=25> */
.L_x_68:
        /* <DEDUP_REMOVED lines=28> */
.L_x_67:
[----:B------:R-:W-:-:S07]  /*36c0*/  IMAD.MOV.U32 R10, RZ, RZ, R14 ;  /* 0x000000ffff0a7224 */ /* 0x000fce00078e000e */
.L_x_66:
[----:B------:R-:W-:Y:S05]  /*36d0*/  BSYNC.RECONVERGENT B2 ;  /* 0x0000000000027941 */ /* 0x000fea0003800200 */
.L_x_65:
        /* <DEDUP_REMOVED lines=60> */
.L_x_70:
[----:B------:R-:W-:Y:S05]  /*3aa0*/  BSYNC.RECONVERGENT B2 ;  /* 0x0000000000027941 */ /* 0x000fea0003800200 */
.L_x_69:
        /* <DEDUP_REMOVED lines=36> */
.L_x_64:
[----:B------:R-:W-:Y:S02]  /*3cf0*/  IMAD.MOV.U32 R19, RZ, RZ, 0x0 ;  /* 0x00000000ff137424 */ /* 0x000fe400078e00ff */
[----:B------:R-:W-:Y:S02]  /*3d00*/  IMAD.MOV.U32 R22, RZ, RZ, R2 ;  /* 0x000000ffff167224 */ /* 0x000fe400078e0002 */
[----:B------:R-:W-:Y:S05]  /*3d10*/  RET.REL.NODEC R18 `(_Z13FEV2TP_kernelPfS_dd) ;  /* 0xffffffc012b87950 */ /* 0x000fea0003c3ffff */
.L_x_71:
        /* <DEDUP_REMOVED lines=14> */
.L_x_79:


//--------------------- .nv.global.init           --------------------------
	.section	.nv.global.init,"aw",@progbits
	.align	16
.nv.global.init:
	.type		__cudart_sin_cos_coeffs,@object
	.size		__cudart_sin_cos_coeffs,(__cudart_i2opi_d - __cudart_sin_cos_coeffs)
__cudart_sin_cos_coeffs:
        /*0000*/ 	.byte	0x46, 0xd2, 0xb0, 0x2c, 0xf1, 0xe5, 0x5a, 0xbe, 0x92, 0xe3, 0xac, 0x69, 0xe3, 0x1d, 0xc7, 0x3e
        /*0010*/ 	.byte	0xa1, 0x62, 0xdb, 0x19, 0xa0, 0x01, 0x2a, 0xbf, 0x18, 0x08, 0x11, 0x11, 0x11, 0x11, 0x81, 0x3f
        /*0020*/ 	.byte	0x54, 0x55, 0x55, 0x55, 0x55, 0x55, 0xc5, 0xbf, 0x00, 0x00, 0x00, 0x00, 0x00, 0x00, 0x00, 0x00
        /*0030*/ 	.byte	0x00, 0x00, 0x00, 0x00, 0x00, 0x00, 0x00, 0x00, 0x64, 0x81, 0xfd, 0x20, 0x83, 0xff, 0xa8, 0xbd
        /*0040*/ 	.byte	0x28, 0x85, 0xef, 0xc1, 0xa7, 0xee, 0x21, 0x3e, 0xd9, 0xe6, 0x06, 0x8e, 0x4f, 0x7e, 0x92, 0xbe
        /*0050*/ 	.byte	0xe9, 0xbc, 0xdd, 0x19, 0xa0, 0x01, 0xfa, 0x3e, 0x47, 0x5d, 0xc1, 0x16, 0x6c, 0xc1, 0x56, 0xbf
        /*0060*/ 	.byte	0x51, 0x55, 0x55, 0x55, 0x55, 0x55, 0xa5, 0x3f, 0x00, 0x00, 0x00, 0x00, 0x00, 0x00, 0xe0, 0xbf
        /*0070*/ 	.byte	0x00, 0x00, 0x00, 0x00, 0x00, 0x00, 0xf0, 0x3f, 0x00, 0x00, 0x00, 0x00, 0x00, 0x00, 0x00, 0x00
	.type		__cudart_i2opi_d,@object
	.size		__cudart_i2opi_d,(.L_0 - __cudart_i2opi_d)
__cudart_i2opi_d:
        /* <DEDUP_REMOVED lines=9> */
.L_0:


//--------------------- .nv.shared.reserved.0     --------------------------
	.section	.nv.shared.reserved.0,"aw",@nobits
	.weak		__nv_reservedSMEM_offset_0_alias
	.size		__nv_reservedSMEM_offset_0_alias, 0, 64
	.other		__nv_reservedSMEM_offset_0_alias,@"STO_CUDA_RESERVED_SHARED STV_DEFAULT"
__nv_reservedSMEM_offset_0_alias:
	.zero		0
	.zero		64


//--------------------- .nv.constant0._Z14FEV2TRT_kernelPfS_idd --------------------------
	.section	.nv.constant0._Z14FEV2TRT_kernelPfS_idd,"a",@progbits
	.sectionflags	@""
	.align	4
.nv.constant0._Z14FEV2TRT_kernelPfS_idd:
	.zero		936


//--------------------- .nv.constant0._Z13FEV2TP_kernelPfS_dd --------------------------
	.section	.nv.constant0._Z13FEV2TP_kernelPfS_dd,"a",@progbits
	.sectionflags	@""
	.align	4
.nv.constant0._Z13FEV2TP_kernelPfS_dd:
	.zero		928


//--------------------- SYMBOLS --------------------------

	.type		.nv.reservedSmem.offset0,@object
	.size		.nv.reservedSmem.offset0,0x4
